	.headerflags	@"EF_CUDA_TEXMODE_UNIFIED EF_CUDA_64BIT_ADDRESS EF_CUDA_SM86 EF_CUDA_VIRTUAL_SM(EF_CUDA_SM86)"
	.elftype	@"ET_EXEC"


//--------------------- .nv.info                  --------------------------
	.section	.nv.info,"",@"SHT_CUDA_INFO"
	.align	4


	//----- nvinfo : EIATTR_REGCOUNT
	.align		4
        /*0000*/ 	.byte	0x04, 0x2f
        /*0002*/ 	.short	(.L_1 - .L_0)
	.align		4
.L_0:
        /*0004*/ 	.word	index@(triton_mm)
        /*0008*/ 	.word	0x000000a8


	//----- nvinfo : EIATTR_MAX_STACK_SIZE
	.align		4
.L_1:
        /*000c*/ 	.byte	0x04, 0x23
        /*000e*/ 	.short	(.L_3 - .L_2)
	.align		4
.L_2:
        /*0010*/ 	.word	index@(triton_mm)
        /*0014*/ 	.word	0x00000000


	//----- nvinfo : EIATTR_MIN_STACK_SIZE
	.align		4
.L_3:
        /*0018*/ 	.byte	0x04, 0x12
        /*001a*/ 	.short	(.L_5 - .L_4)
	.align		4
.L_4:
        /*001c*/ 	.word	index@(triton_mm)
        /*0020*/ 	.word	0x00000000


	//----- nvinfo : EIATTR_FRAME_SIZE
	.align		4
.L_5:
        /*0024*/ 	.byte	0x04, 0x11
        /*0026*/ 	.short	(.L_7 - .L_6)
	.align		4
.L_6:
        /*0028*/ 	.word	index@(triton_mm)
        /*002c*/ 	.word	0x00000000
.L_7:


//--------------------- .nv.info.triton_mm        --------------------------
	.section	.nv.info.triton_mm,"",@"SHT_CUDA_INFO"
	.align	4


	//----- nvinfo : EIATTR_CUDA_API_VERSION
	.align		4
        /*0000*/ 	.byte	0x04, 0x37
        /*0002*/ 	.short	(.L_9 - .L_8)
.L_8:
        /*0004*/ 	.word	0x0000007b


	//----- nvinfo : EIATTR_SW2861232_WAR
	.align		4
.L_9:
        /*0008*/ 	.byte	0x01, 0x35
	.zero		2


	//----- nvinfo : EIATTR_PARAM_CBANK
	.align		4
        /*000c*/ 	.byte	0x04, 0x0a
        /*000e*/ 	.short	(.L_11 - .L_10)
	.align		4
.L_10:
        /*0010*/ 	.word	index@(.nv.constant0.triton_mm)
        /*0014*/ 	.short	0x0160
        /*0016*/ 	.short	0x001c


	//----- nvinfo : EIATTR_CBANK_PARAM_SIZE
	.align		4
.L_11:
        /*0018*/ 	.byte	0x03, 0x19
        /*001a*/ 	.short	0x001c


	//----- nvinfo : EIATTR_KPARAM_INFO
	.align		4
        /*001c*/ 	.byte	0x04, 0x17
        /*001e*/ 	.short	(.L_13 - .L_12)
.L_12:
        /*0020*/ 	.word	0x00000000
        /*0024*/ 	.short	0x0003
        /*0026*/ 	.short	0x0018
        /*0028*/ 	.byte	0x00, 0xf0, 0x11, 0x00


	//----- nvinfo : EIATTR_KPARAM_INFO
	.align		4
.L_13:
        /*002c*/ 	.byte	0x04, 0x17
        /*002e*/ 	.short	(.L_15 - .L_14)
.L_14:
        /*0030*/ 	.word	0x00000000
        /*0034*/ 	.short	0x0002
        /*0036*/ 	.short	0x0010
        /*0038*/ 	.byte	0x00, 0xf0, 0x21, 0x00


	//----- nvinfo : EIATTR_KPARAM_INFO
	.align		4
.L_15:
        /*003c*/ 	.byte	0x04, 0x17
        /*003e*/ 	.short	(.L_17 - .L_16)
.L_16:
        /*0040*/ 	.word	0x00000000
        /*0044*/ 	.short	0x0001
        /*0046*/ 	.short	0x0008
        /*0048*/ 	.byte	0x00, 0xf0, 0x21, 0x00


	//----- nvinfo : EIATTR_KPARAM_INFO
	.align		4
.L_17:
        /*004c*/ 	.byte	0x04, 0x17
        /*004e*/ 	.short	(.L_19 - .L_18)
.L_18:
        /*0050*/ 	.word	0x00000000
        /*0054*/ 	.short	0x0000
        /*0056*/ 	.short	0x0000
        /*0058*/ 	.byte	0x00, 0xf0, 0x21, 0x00


	//----- nvinfo : EIATTR_MAXREG_COUNT
	.align		4
.L_19:
        /*005c*/ 	.byte	0x03, 0x1b
        /*005e*/ 	.short	0x00ff


	//----- nvinfo : EIATTR_EXIT_INSTR_OFFSETS
	.align		4
        /*0060*/ 	.byte	0x04, 0x1c
        /*0062*/ 	.short	(.L_21 - .L_20)


	//   ....[0]....
.L_20:
        /*0064*/ 	.word	0x00000030


	//   ....[1]....
        /*0068*/ 	.word	0x0000abc0


	//   ....[2]....
        /*006c*/ 	.word	0x0000ac10


	//----- nvinfo : EIATTR_MAX_THREADS
	.align		4
.L_21:
        /*0070*/ 	.byte	0x04, 0x05
        /*0072*/ 	.short	(.L_23 - .L_22)
.L_22:
        /*0074*/ 	.word	0x00000080
        /*0078*/ 	.word	0x00000001
        /*007c*/ 	.word	0x00000001
.L_23:


//--------------------- .nv.rel.action            --------------------------
	.section	.nv.rel.action,"",@"SHT_CUDA_RELOCINFO"
	.align	8
	.sectionentsize	8
        /*0000*/ 	.byte	0x73, 0x00, 0x00, 0x00, 0x00, 0x00, 0x00, 0x00, 0x00, 0x00, 0x00, 0x11, 0x25, 0x00, 0x05, 0x36


//--------------------- .nv.constant0.triton_mm   --------------------------
	.section	.nv.constant0.triton_mm,"a",@progbits
	.align	4
.nv.constant0.triton_mm:
	.zero		380


//--------------------- .text.triton_mm           --------------------------
	.section	.text.triton_mm,"ax",@progbits
	.sectionflags	@"SHF_BARRIERS=1"
	.sectioninfo	@"SHI_REGISTERS=168"
	.align	128
        .global         triton_mm
        .type           triton_mm,@function
        .size           triton_mm,(.L_x_3 - triton_mm)
        .other          triton_mm,@"STO_CUDA_ENTRY STV_DEFAULT"
triton_mm:
.text.triton_mm:
[----:B------:R-:W-:-:S02]  /*0000*/  MOV R1, c[0x0][0x28] ;  /* 0x00000a0000017a02 */ /* 0x000fc40000000f00 */
[----:B------:R-:W-:-:S04]  /*0010*/  MOV R0, c[0x0][0x178] ;  /* 0x00005e0000007a02 */ /* 0x000fc80000000f00 */
[----:B------:R-:W-:-:S13]  /*0020*/  LOP3.LUT P0, RZ, R0, 0x7fffff, RZ, 0xc0, !PT ;  /* 0x007fffff00ff7812 */ /* 0x000fda000780c0ff */
[----:B------:R-:W-:Y:S05]  /*0030*/  @!P0 EXIT ;  /* 0x000000000000894d */ /* 0x000fea0003800000 */
[----:B------:R-:W1:Y:S01]  /*0040*/  S2R R9, SR_CTAID.X ;  /* 0x0000000000097919 */ /* 0x000e620000002500 */
[----:B------:R-:W-:Y:S01]  /*0050*/  IADD3 R0, R0, 0x7f, RZ ;  /* 0x0000007f00007810 */ /* 0x000fe20007ffe0ff */
[----:B------:R-:W-:Y:S01]  /*0060*/  ULDC.64 UR8, c[0x0][0x118] ;  /* 0x0000460000087ab9 */ /* 0x000fe20000000a00 */
[----:B------:R-:W-:Y:S01]  /*0070*/  IABS R15, c[0x0][0x178] ;  /* 0x00005e00000f7a13 */ /* 0x000fe20000000000 */
[----:B------:R-:W2:Y:S01]  /*0080*/  S2R R20, SR_TID.X ;  /* 0x0000000000147919 */ /* 0x000ea20000002100 */
[----:B------:R-:W-:Y:S01]  /*0090*/  SHF.R.S32.HI R3, RZ, 0x1f, R0 ;  /* 0x0000001fff037819 */ /* 0x000fe20000011400 */
[----:B------:R-:W-:Y:S01]  /*00a0*/  CS2R R92, SRZ ;  /* 0x00000000005c7805 */ /* 0x000fe2000001ff00 */
[----:B------:R-:W-:Y:S01]  /*00b0*/  MOV R29, 0x4 ;  /* 0x00000004001d7802 */ /* 0x000fe20000000f00 */
[----:B------:R-:W-:Y:S01]  /*00c0*/  CS2R R94, SRZ ;  /* 0x00000000005e7805 */ /* 0x000fe2000001ff00 */
[----:B------:R-:W-:Y:S01]  /*00d0*/  LEA.HI R3, R3, R0, RZ, 0x7 ;  /* 0x0000000003037211 */ /* 0x000fe200078f38ff */
[----:B------:R-:W-:Y:S01]  /*00e0*/  CS2R R96, SRZ ;  /* 0x0000000000607805 */ /* 0x000fe2000001ff00 */
[----:B------:R-:W-:Y:S01]  /*00f0*/  MOV R119, 0x1 ;  /* 0x0000000100777802 */ /* 0x000fe20000000f00 */
[----:B------:R-:W-:Y:S01]  /*0100*/  CS2R R98, SRZ ;  /* 0x0000000000627805 */ /* 0x000fe2000001ff00 */
[----:B------:R-:W-:Y:S01]  /*0110*/  MOV R123, 0xffffffe0 ;  /* 0xffffffe0007b7802 */ /* 0x000fe20000000f00 */
[----:B------:R-:W-:Y:S01]  /*0120*/  CS2R R56, SRZ ;  /* 0x0000000000387805 */ /* 0x000fe2000001ff00 */
        /* <DEDUP_REMOVED lines=9> */
[----:B-1----:R-:W-:Y:S01]  /*01c0*/  SHF.R.S32.HI R2, RZ, 0x1f, R9 ;  /* 0x0000001fff027819 */ /* 0x002fe20000011409 */
[----:B------:R-:W-:Y:S01]  /*01d0*/  CS2R R68, SRZ ;  /* 0x0000000000447805 */ /* 0x000fe2000001ff00 */
[----:B------:R-:W-:Y:S01]  /*01e0*/  ISETP.GE.AND P1, PT, R9, RZ, PT ;  /* 0x000000ff0900720c */ /* 0x000fe20003f26270 */
[----:B------:R-:W-:Y:S01]  /*01f0*/  CS2R R70, SRZ ;  /* 0x0000000000467805 */ /* 0x000fe2000001ff00 */
[-C--:B------:R-:W-:Y:S01]  /*0200*/  LEA.HI R4, R2, R9.reuse, RZ, 0x6 ;  /* 0x0000000902047211 */ /* 0x080fe200078f30ff */
[----:B------:R-:W-:Y:S01]  /*0210*/  CS2R R72, SRZ ;  /* 0x0000000000487805 */ /* 0x000fe2000001ff00 */
[----:B--2---:R-:W-:Y:S01]  /*0220*/  SHF.L.U32 R122, R20, 0x2, RZ ;  /* 0x00000002147a7819 */ /* 0x004fe200000006ff */
[----:B------:R-:W-:Y:S01]  /*0230*/  CS2R R74, SRZ ;  /* 0x00000000004a7805 */ /* 0x000fe2000001ff00 */
[----:B------:R-:W-:Y:S01]  /*0240*/  SHF.R.S32.HI R2, RZ, 0x6, R4 ;  /* 0x00000006ff027819 */ /* 0x000fe20000011404 */
[----:B------:R-:W-:Y:S01]  /*0250*/  CS2R R64, SRZ ;  /* 0x0000000000407805 */ /* 0x000fe2000001ff00 */
[----:B------:R-:W-:Y:S01]  /*0260*/  LOP3.LUT R4, R4, 0xffffffc0, RZ, 0xc0, !PT ;  /* 0xffffffc004047812 */ /* 0x000fe200078ec0ff */
[----:B------:R-:W-:Y:S01]  /*0270*/  CS2R R66, SRZ ;  /* 0x0000000000427805 */ /* 0x000fe2000001ff00 */
[----:B------:R-:W-:Y:S01]  /*0280*/  SHF.L.U32 R0, R2, 0x3, RZ ;  /* 0x0000000302007819 */ /* 0x000fe200000006ff */
[----:B------:R-:W-:Y:S01]  /*0290*/  CS2R R108, SRZ ;  /* 0x00000000006c7805 */ /* 0x000fe2000001ff00 */
[----:B------:R-:W-:Y:S01]  /*02a0*/  IADD3 R4, -R4, R9, RZ ;  /* 0x0000000904047210 */ /* 0x000fe20007ffe1ff */
[----:B------:R-:W-:Y:S01]  /*02b0*/  CS2R R110, SRZ ;  /* 0x00000000006e7805 */ /* 0x000fe2000001ff00 */
[----:B------:R-:W-:Y:S01]  /*02c0*/  LEA.HI.SX32 R3, R3, -R0, 0x19 ;  /* 0x8000000003037211 */ /* 0x000fe200078fcaff */
[----:B------:R-:W-:Y:S01]  /*02d0*/  UMOV UR4, URZ ;  /* 0x0000003f00047c82 */ /* 0x000fe20008000000 */
[----:B------:R-:W-:Y:S01]  /*02e0*/  SHF.L.U32 R120, R20, 0x3, RZ ;  /* 0x0000000314787819 */ /* 0x000fe200000006ff */
[----:B------:R-:W-:Y:S01]  /*02f0*/  UMOV UR6, URZ ;  /* 0x0000003f00067c82 */ /* 0x000fe20008000000 */
[----:B------:R-:W-:Y:S01]  /*0300*/  IMNMX R5, R3, 0x8, PT ;  /* 0x0000000803057817 */ /* 0x000fe20003800200 */
[----:B------:R-:W-:Y:S01]  /*0310*/  UMOV UR7, URZ ;  /* 0x0000003f00077c82 */ /* 0x000fe20008000000 */
[----:B------:R-:W-:Y:S01]  /*0320*/  LOP3.LUT R120, R120, 0xf80, RZ, 0xc0, !PT ;  /* 0x00000f8078787812 */ /* 0x000fe200078ec0ff */
[----:B------:R-:W-:Y:S01]  /*0330*/  UMOV UR5, URZ ;  /* 0x0000003f00057c82 */ /* 0x000fe20008000000 */
[----:B------:R-:W-:-:S04]  /*0340*/  IABS R11, R5 ;  /* 0x00000005000b7213 */ /* 0x000fc80000000000 */
[----:B------:R-:W1:Y:S08]  /*0350*/  I2F.RP R6, R11 ;  /* 0x0000000b00067306 */ /* 0x000e700000209400 */
[----:B-1----:R-:W1:Y:S02]  /*0360*/  MUFU.RCP R6, R6 ;  /* 0x0000000600067308 */ /* 0x002e640000001000 */
[----:B-1----:R-:W-:-:S02]  /*0370*/  IADD3 R2, R6, 0xffffffe, RZ ;  /* 0x0ffffffe06027810 */ /* 0x002fc40007ffe0ff */
[----:B------:R-:W-:-:S04]  /*0380*/  IABS R6, R9 ;  /* 0x0000000900067213 */ /* 0x000fc80000000000 */
[----:B------:R1:W2:Y:S02]  /*0390*/  F2I.FTZ.U32.TRUNC.NTZ R3, R2 ;  /* 0x0000000200037305 */ /* 0x0002a4000021f000 */
[----:B-1----:R-:W-:Y:S02]  /*03a0*/  MOV R2, RZ ;  /* 0x000000ff00027202 */ /* 0x002fe40000000f00 */
[----:B--2---:R-:W-:-:S05]  /*03b0*/  IADD3 R8, RZ, -R3, RZ ;  /* 0x80000003ff087210 */ /* 0x004fca0007ffe0ff */
[----:B------:R-:W-:Y:S01]  /*03c0*/  IMAD R7, R8, R11, RZ ;  /* 0x0000000b08077224 */ /* 0x000fe200078e02ff */
[----:B------:R-:W-:-:S03]  /*03d0*/  IABS R8, R5 ;  /* 0x0000000500087213 */ /* 0x000fc60000000000 */
[----:B------:R-:W-:Y:S01]  /*03e0*/  IMAD.HI.U32 R3, R3, R7, R2 ;  /* 0x0000000703037227 */ /* 0x000fe200078e0002 */
[----:B------:R-:W-:Y:S01]  /*03f0*/  IADD3 R13, RZ, -R8, RZ ;  /* 0x80000008ff0d7210 */ /* 0x000fe20007ffe0ff */
[----:B------:R-:W1:Y:S01]  /*0400*/  I2F.RP R7, R15 ;  /* 0x0000000f00077306 */ /* 0x000e620000209400 */
[----:B------:R-:W-:Y:S02]  /*0410*/  IABS R8, R4 ;  /* 0x0000000400087213 */ /* 0x000fe40000000000 */
[----:B------:R-:W-:Y:S01]  /*0420*/  LOP3.LUT R4, R4, R5, RZ, 0x3c, !PT ;  /* 0x0000000504047212 */ /* 0x000fe200078e3cff */
[----:B------:R-:W-:-:S03]  /*0430*/  IMAD.HI.U32 R2, R3, R6, RZ ;  /* 0x0000000603027227 */ /* 0x000fc600078e00ff */
[----:B------:R-:W-:Y:S01]  /*0440*/  ISETP.GE.AND P3, PT, R4, RZ, PT ;  /* 0x000000ff0400720c */ /* 0x000fe20003f66270 */
[----:B------:R-:W-:Y:S02]  /*0450*/  IMAD R2, R2, R13, R6 ;  /* 0x0000000d02027224 */ /* 0x000fe400078e0206 */
[----:B------:R-:W-:-:S03]  /*0460*/  IMAD.HI.U32 R6, R3, R8, RZ ;  /* 0x0000000803067227 */ /* 0x000fc600078e00ff */
[C---:B------:R-:W-:Y:S01]  /*0470*/  ISETP.GT.U32.AND P0, PT, R11.reuse, R2, PT ;  /* 0x000000020b00720c */ /* 0x040fe20003f04070 */
[----:B------:R-:W-:Y:S01]  /*0480*/  IMAD R8, R6, R13, R8 ;  /* 0x0000000d06087224 */ /* 0x000fe200078e0208 */
[----:B-1----:R-:W1:Y:S04]  /*0490*/  MUFU.RCP R7, R7 ;  /* 0x0000000700077308 */ /* 0x002e680000001000 */
[----:B------:R-:W-:-:S07]  /*04a0*/  ISETP.GT.U32.AND P2, PT, R11, R8, PT ;  /* 0x000000080b00720c */ /* 0x000fce0003f44070 */
[----:B------:R-:W-:-:S04]  /*04b0*/  @!P0 IADD3 R2, R2, -R11, RZ ;  /* 0x8000000b02028210 */ /* 0x000fc80007ffe0ff */
[----:B------:R-:W-:Y:S02]  /*04c0*/  ISETP.GT.U32.AND P0, PT, R11, R2, PT ;  /* 0x000000020b00720c */ /* 0x000fe40003f04070 */
[----:B-1----:R-:W-:Y:S02]  /*04d0*/  IADD3 R3, R7, 0xffffffe, RZ ;  /* 0x0ffffffe07037810 */ /* 0x002fe40007ffe0ff */
[----:B------:R-:W-:Y:S02]  /*04e0*/  LOP3.LUT R7, RZ, R5, RZ, 0x33, !PT ;  /* 0x00000005ff077212 */ /* 0x000fe400078e33ff */
[----:B------:R-:W-:Y:S02]  /*04f0*/  @!P2 IADD3 R8, R8, -R11, RZ ;  /* 0x8000000b0808a210 */ /* 0x000fe40007ffe0ff */
[----:B------:R-:W1:Y:S01]  /*0500*/  F2I.FTZ.U32.TRUNC.NTZ R3, R3 ;  /* 0x0000000300037305 */ /* 0x000e62000021f000 */
[----:B------:R-:W-:-:S04]  /*0510*/  @!P2 IADD3 R6, R6, 0x1, RZ ;  /* 0x000000010606a810 */ /* 0x000fc80007ffe0ff */
[-C--:B------:R-:W-:Y:S02]  /*0520*/  @!P0 IADD3 R2, R2, -R11.reuse, RZ ;  /* 0x8000000b02028210 */ /* 0x080fe40007ffe0ff */
[----:B------:R-:W-:Y:S02]  /*0530*/  ISETP.NE.AND P0, PT, R5, RZ, PT ;  /* 0x000000ff0500720c */ /* 0x000fe40003f05270 */
[----:B------:R-:W-:Y:S02]  /*0540*/  @!P1 IADD3 R2, -R2, RZ, RZ ;  /* 0x000000ff02029210 */ /* 0x000fe40007ffe1ff */
[----:B------:R-:W-:Y:S02]  /*0550*/  ISETP.GE.U32.AND P1, PT, R8, R11, PT ;  /* 0x0000000b0800720c */ /* 0x000fe40003f26070 */
[----:B------:R-:W-:Y:S02]  /*0560*/  SEL R5, R7, R2, !P0 ;  /* 0x0000000207057207 */ /* 0x000fe40004000000 */
[----:B------:R-:W-:-:S02]  /*0570*/  SHF.R.U32.HI R2, RZ, 0x3, R20 ;  /* 0x00000003ff027819 */ /* 0x000fc40000011614 */
[----:B-1----:R-:W-:Y:S02]  /*0580*/  IADD3 R9, RZ, -R3, RZ ;  /* 0x80000003ff097210 */ /* 0x002fe40007ffe0ff */
[----:B------:R-:W-:Y:S02]  /*0590*/  IADD3 R118, R0, R5, RZ ;  /* 0x0000000500767210 */ /* 0x000fe40007ffe0ff */
[----:B------:R-:W-:Y:S02]  /*05a0*/  MOV R0, R9 ;  /* 0x0000000900007202 */ /* 0x000fe40000000f00 */
[----:B------:R-:W-:Y:S02]  /*05b0*/  SGXT.U32 R5, R2, 0x4 ;  /* 0x000000040205781a */ /* 0x000fe40000000000 */
[----:B------:R-:W-:Y:S01]  /*05c0*/  SHF.L.U32 R118, R118, 0x7, RZ ;  /* 0x0000000776767819 */ /* 0x000fe200000006ff */
[----:B------:R-:W-:Y:S01]  /*05d0*/  IMAD R9, R0, R15, RZ ;  /* 0x0000000f00097224 */ /* 0x000fe200078e02ff */
[----:B------:R-:W-:-:S02]  /*05e0*/  MOV R2, RZ ;  /* 0x000000ff00027202 */ /* 0x000fc40000000f00 */
[C---:B------:R-:W-:Y:S02]  /*05f0*/  LOP3.LUT R17, R118.reuse, R5, RZ, 0xfc, !PT ;  /* 0x0000000576117212 */ /* 0x040fe400078efcff */
[C---:B------:R-:W-:Y:S01]  /*0600*/  LOP3.LUT R18, R118.reuse, 0x10, R5, 0xfe, !PT ;  /* 0x0000001076127812 */ /* 0x040fe200078efe05 */
[----:B------:R-:W-:Y:S01]  /*0610*/  IMAD.HI.U32 R2, R3, R9, R2 ;  /* 0x0000000903027227 */ /* 0x000fe200078e0002 */
[----:B------:R-:W-:Y:S02]  /*0620*/  IABS R4, R17 ;  /* 0x0000001100047213 */ /* 0x000fe40000000000 */
[----:B------:R-:W-:Y:S02]  /*0630*/  IABS R8, R18 ;  /* 0x0000001200087213 */ /* 0x000fe40000000000 */
[----:B------:R-:W-:Y:S01]  /*0640*/  LOP3.LUT R19, R118, 0x20, R5, 0xfe, !PT ;  /* 0x0000002076137812 */ /* 0x000fe200078efe05 */
[----:B------:R-:W-:Y:S01]  /*0650*/  IMAD.HI.U32 R0, R2, R4, RZ ;  /* 0x0000000402007227 */ /* 0x000fe200078e00ff */
[----:B------:R-:W-:-:S02]  /*0660*/  @P1 IADD3 R6, R6, 0x1, RZ ;  /* 0x0000000106061810 */ /* 0x000fc40007ffe0ff */
[--C-:B------:R-:W-:Y:S01]  /*0670*/  LOP3.LUT R21, R118, 0x30, R5.reuse, 0xfe, !PT ;  /* 0x0000003076157812 */ /* 0x100fe200078efe05 */
[----:B------:R-:W-:Y:S01]  /*0680*/  IMAD.HI.U32 R3, R2, R8, RZ ;  /* 0x0000000802037227 */ /* 0x000fe200078e00ff */
[----:B------:R-:W-:Y:S02]  /*0690*/  IADD3 R0, -R0, RZ, RZ ;  /* 0x000000ff00007210 */ /* 0x000fe40007ffe1ff */
[----:B------:R-:W-:Y:S02]  /*06a0*/  LOP3.LUT R22, R118, 0x40, R5, 0xfe, !PT ;  /* 0x0000004076167812 */ /* 0x000fe400078efe05 */
[----:B------:R-:W-:Y:S01]  /*06b0*/  IADD3 R3, -R3, RZ, RZ ;  /* 0x000000ff03037210 */ /* 0x000fe20007ffe1ff */
[C---:B------:R-:W-:Y:S01]  /*06c0*/  IMAD R0, R15.reuse, R0, R4 ;  /* 0x000000000f007224 */ /* 0x040fe200078e0204 */
[----:B------:R-:W-:Y:S02]  /*06d0*/  @!P3 IADD3 R6, -R6, RZ, RZ ;  /* 0x000000ff0606b210 */ /* 0x000fe40007ffe1ff */
[----:B------:R-:W-:Y:S01]  /*06e0*/  IABS R10, R21 ;  /* 0x00000015000a7213 */ /* 0x000fe20000000000 */
[----:B------:R-:W-:Y:S01]  /*06f0*/  IMAD R4, R15, R3, R8 ;  /* 0x000000030f047224 */ /* 0x000fe200078e0208 */
[----:B------:R-:W-:-:S02]  /*0700*/  IABS R8, R19 ;  /* 0x0000001300087213 */ /* 0x000fc40000000000 */
[----:B------:R-:W-:Y:S02]  /*0710*/  ISETP.GT.U32.AND P1, PT, R15, R0, PT ;  /* 0x000000000f00720c */ /* 0x000fe40003f24070 */
[----:B------:R-:W-:Y:S01]  /*0720*/  IABS R12, R22 ;  /* 0x00000016000c7213 */ /* 0x000fe20000000000 */
[C---:B------:R-:W-:Y:S01]  /*0730*/  IMAD.HI.U32 R3, R2.reuse, R8, RZ ;  /* 0x0000000802037227 */ /* 0x040fe200078e00ff */
[----:B------:R-:W-:Y:S02]  /*0740*/  SEL R117, R7, R6, !P0 ;  /* 0x0000000607757207 */ /* 0x000fe40004000000 */
[----:B------:R-:W-:Y:S01]  /*0750*/  ISETP.GT.U32.AND P6, PT, R15, R4, PT ;  /* 0x000000040f00720c */ /* 0x000fe20003fc4070 */
[----:B------:R-:W-:Y:S01]  /*0760*/  IMAD.HI.U32 R6, R2, R10, RZ ;  /* 0x0000000a02067227 */ /* 0x000fe200078e00ff */
[--C-:B------:R-:W-:Y:S02]  /*0770*/  LOP3.LUT R23, R118, 0x50, R5.reuse, 0xfe, !PT ;  /* 0x0000005076177812 */ /* 0x100fe400078efe05 */
[----:B------:R-:W-:Y:S01]  /*0780*/  IADD3 R9, -R3, RZ, RZ ;  /* 0x000000ff03097210 */ /* 0x000fe20007ffe1ff */
[----:B------:R-:W-:Y:S01]  /*0790*/  IMAD.HI.U32 R7, R2, R12, RZ ;  /* 0x0000000c02077227 */ /* 0x000fe200078e00ff */
[----:B------:R-:W-:-:S02]  /*07a0*/  LOP3.LUT R24, R118, 0x60, R5, 0xfe, !PT ;  /* 0x0000006076187812 */ /* 0x000fc400078efe05 */
[----:B------:R-:W-:Y:S02]  /*07b0*/  IABS R14, R23 ;  /* 0x00000017000e7213 */ /* 0x000fe40000000000 */
[----:B------:R-:W-:Y:S01]  /*07c0*/  IADD3 R11, -R6, RZ, RZ ;  /* 0x000000ff060b7210 */ /* 0x000fe20007ffe1ff */
[----:B------:R-:W-:Y:S01]  /*07d0*/  IMAD R6, R15, R9, R8 ;  /* 0x000000090f067224 */ /* 0x000fe200078e0208 */
[----:B------:R-:W-:Y:S01]  /*07e0*/  IADD3 R13, -R7, RZ, RZ ;  /* 0x000000ff070d7210 */ /* 0x000fe20007ffe1ff */
[----:B------:R-:W-:Y:S01]  /*07f0*/  IMAD.HI.U32 R3, R2, R14, RZ ;  /* 0x0000000e02037227 */ /* 0x000fe200078e00ff */
[----:B------:R-:W-:Y:S02]  /*0800*/  IABS R16, R24 ;  /* 0x0000001800107213 */ /* 0x000fe40000000000 */
[----:B------:R-:W-:Y:S01]  /*0810*/  @!P1 IADD3 R0, R0, -R15, RZ ;  /* 0x8000000f00009210 */ /* 0x000fe20007ffe0ff */
[C---:B------:R-:W-:Y:S01]  /*0820*/  IMAD R8, R15.reuse, R13, R12 ;  /* 0x0000000d0f087224 */ /* 0x040fe200078e020c */
[----:B------:R-:W-:Y:S01]  /*0830*/  ISETP.GT.U32.AND P0, PT, R15, R6, PT ;  /* 0x000000060f00720c */ /* 0x000fe20003f04070 */
[----:B------:R-:W-:Y:S01]  /*0840*/  IMAD.HI.U32 R9, R2, R16, RZ ;  /* 0x0000001002097227 */ /* 0x000fe200078e00ff */
[----:B------:R-:W-:-:S02]  /*0850*/  @!P6 IADD3 R4, R4, -R15, RZ ;  /* 0x8000000f0404e210 */ /* 0x000fc40007ffe0ff */
[----:B------:R-:W-:Y:S01]  /*0860*/  LOP3.LUT R13, R118, 0x70, R5, 0xfe, !PT ;  /* 0x00000070760d7812 */ /* 0x000fe200078efe05 */
[C---:B------:R-:W-:Y:S01]  /*0870*/  IMAD R7, R15.reuse, R11, R10 ;  /* 0x0000000b0f077224 */ /* 0x040fe200078e020a */
[----:B------:R-:W-:Y:S02]  /*0880*/  ISETP.GT.U32.AND P6, PT, R15, R0, PT ;  /* 0x000000000f00720c */ /* 0x000fe40003fc4070 */
[----:B------:R-:W-:Y:S02]  /*0890*/  IADD3 R3, -R3, RZ, RZ ;  /* 0x000000ff03037210 */ /* 0x000fe40007ffe1ff */
[----:B------:R-:W-:Y:S02]  /*08a0*/  SHF.R.U32.HI R11, RZ, 0x4, R20 ;  /* 0x00000004ff0b7819 */ /* 0x000fe40000011614 */
[----:B------:R-:W-:Y:S02]  /*08b0*/  IABS R12, R13 ;  /* 0x0000000d000c7213 */ /* 0x000fe40000000000 */
[----:B------:R-:W-:Y:S01]  /*08c0*/  IADD3 R10, -R9, RZ, RZ ;  /* 0x000000ff090a7210 */ /* 0x000fe20007ffe1ff */
[----:B------:R-:W-:Y:S01]  /*08d0*/  IMAD R9, R15, R3, R14 ;  /* 0x000000030f097224 */ /* 0x000fe200078e020e */
[----:B------:R-:W-:-:S02]  /*08e0*/  SGXT.U32 R3, R11, 0x3 ;  /* 0x000000030b03781a */ /* 0x000fc40000000000 */
[----:B------:R-:W-:Y:S01]  /*08f0*/  MOV R11, R12 ;  /* 0x0000000c000b7202 */ /* 0x000fe20000000f00 */
[C---:B------:R-:W-:Y:S01]  /*0900*/  IMAD R10, R15.reuse, R10, R16 ;  /* 0x0000000a0f0a7224 */ /* 0x040fe200078e0210 */
[-C--:B------:R-:W-:Y:S02]  /*0910*/  @!P0 IADD3 R6, R6, -R15.reuse, RZ ;  /* 0x8000000f06068210 */ /* 0x080fe40007ffe0ff */
[----:B------:R-:W-:Y:S01]  /*0920*/  @!P6 IADD3 R0, R0, -R15, RZ ;  /* 0x8000000f0000e210 */ /* 0x000fe20007ffe0ff */
[----:B------:R-:W-:Y:S01]  /*0930*/  IMAD.HI.U32 R2, R2, R11, RZ ;  /* 0x0000000b02027227 */ /* 0x000fe200078e00ff */
[C---:B------:R-:W-:Y:S02]  /*0940*/  ISETP.GT.U32.AND P4, PT, R15.reuse, R7, PT ;  /* 0x000000070f00720c */ /* 0x040fe40003f84070 */
[C---:B------:R-:W-:Y:S02]  /*0950*/  ISETP.GT.U32.AND P6, PT, R15.reuse, R6, PT ;  /* 0x000000060f00720c */ /* 0x040fe40003fc4070 */
[----:B------:R-:W-:-:S02]  /*0960*/  ISETP.GT.U32.AND P3, PT, R15, R9, PT ;  /* 0x000000090f00720c */ /* 0x000fc40003f64070 */
[C---:B------:R-:W-:Y:S02]  /*0970*/  ISETP.GT.U32.AND P5, PT, R15.reuse, R10, PT ;  /* 0x0000000a0f00720c */ /* 0x040fe40003fa4070 */
[C---:B------:R-:W-:Y:S02]  /*0980*/  ISETP.GT.U32.AND P2, PT, R15.reuse, R8, PT ;  /* 0x000000080f00720c */ /* 0x040fe40003f44070 */
[----:B------:R-:W-:Y:S02]  /*0990*/  IADD3 R2, -R2, RZ, RZ ;  /* 0x000000ff02027210 */ /* 0x000fe40007ffe1ff */
[----:B------:R-:W-:Y:S02]  /*09a0*/  ISETP.GT.U32.AND P1, PT, R15, R4, PT ;  /* 0x000000040f00720c */ /* 0x000fe40003f24070 */
[-C--:B------:R-:W-:Y:S01]  /*09b0*/  @!P4 IADD3 R7, R7, -R15.reuse, RZ ;  /* 0x8000000f0707c210 */ /* 0x080fe20007ffe0ff */
[----:B------:R-:W-:Y:S01]  /*09c0*/  IMAD R2, R15, R2, R11 ;  /* 0x000000020f027224 */ /* 0x000fe200078e020b */
[----:B------:R-:W-:-:S02]  /*09d0*/  @!P6 IADD3 R6, R6, -R15, RZ ;  /* 0x8000000f0606e210 */ /* 0x000fc40007ffe0ff */
[-C--:B------:R-:W-:Y:S02]  /*09e0*/  @!P3 IADD3 R9, R9, -R15.reuse, RZ ;  /* 0x8000000f0909b210 */ /* 0x080fe40007ffe0ff */
[C---:B------:R-:W-:Y:S02]  /*09f0*/  ISETP.GT.U32.AND P6, PT, R15.reuse, R2, PT ;  /* 0x000000020f00720c */ /* 0x040fe40003fc4070 */
[-C--:B------:R-:W-:Y:S02]  /*0a00*/  @!P5 IADD3 R10, R10, -R15.reuse, RZ ;  /* 0x8000000f0a0ad210 */ /* 0x080fe40007ffe0ff */
[----:B------:R-:W-:Y:S02]  /*0a10*/  @!P2 IADD3 R8, R8, -R15, RZ ;  /* 0x8000000f0808a210 */ /* 0x000fe40007ffe0ff */
[C---:B------:R-:W-:Y:S02]  /*0a20*/  ISETP.GT.U32.AND P5, PT, R15.reuse, R7, PT ;  /* 0x000000070f00720c */ /* 0x040fe40003fa4070 */
[----:B------:R-:W-:-:S02]  /*0a30*/  ISETP.GT.U32.AND P2, PT, R15, R9, PT ;  /* 0x000000090f00720c */ /* 0x000fc40003f44070 */
[----:B------:R-:W-:Y:S02]  /*0a40*/  @!P1 IADD3 R4, R4, -R15, RZ ;  /* 0x8000000f04049210 */ /* 0x000fe40007ffe0ff */
[----:B------:R-:W-:Y:S02]  /*0a50*/  ISETP.GE.AND P0, PT, R17, RZ, PT ;  /* 0x000000ff1100720c */ /* 0x000fe40003f06270 */
[C---:B------:R-:W-:Y:S02]  /*0a60*/  ISETP.GT.U32.AND P1, PT, R15.reuse, R10, PT ;  /* 0x0000000a0f00720c */ /* 0x040fe40003f24070 */
[----:B------:R-:W-:Y:S02]  /*0a70*/  ISETP.GE.AND P4, PT, R18, RZ, PT ;  /* 0x000000ff1200720c */ /* 0x000fe40003f86270 */
[----:B------:R-:W-:Y:S02]  /*0a80*/  ISETP.GT.U32.AND P3, PT, R15, R8, PT ;  /* 0x000000080f00720c */ /* 0x000fe40003f64070 */
[----:B------:R-:W-:-:S02]  /*0a90*/  LOP3.LUT R118, R118, R3, RZ, 0xfc, !PT ;  /* 0x0000000376767212 */ /* 0x000fc400078efcff */
[----:B------:R-:W-:Y:S02]  /*0aa0*/  SHF.R.S32.HI R3, RZ, 0x19, R117 ;  /* 0x00000019ff037819 */ /* 0x000fe40000011475 */
[-C--:B------:R-:W-:Y:S02]  /*0ab0*/  @!P6 IADD3 R2, R2, -R15.reuse, RZ ;  /* 0x8000000f0202e210 */ /* 0x080fe40007ffe0ff */
[----:B------:R-:W-:Y:S02]  /*0ac0*/  SHF.L.U32 R117, R117, 0x6, RZ ;  /* 0x0000000675757819 */ /* 0x000fe400000006ff */
[-C--:B------:R-:W-:Y:S02]  /*0ad0*/  @!P5 IADD3 R7, R7, -R15.reuse, RZ ;  /* 0x8000000f0707d210 */ /* 0x080fe40007ffe0ff */
[----:B------:R-:W-:Y:S02]  /*0ae0*/  ISETP.GE.AND P5, PT, R22, RZ, PT ;  /* 0x000000ff1600720c */ /* 0x000fe40003fa6270 */
[----:B------:R-:W-:-:S02]  /*0af0*/  @!P2 IADD3 R9, R9, -R15, RZ ;  /* 0x8000000f0909a210 */ /* 0x000fc40007ffe0ff */
[----:B------:R-:W-:Y:S02]  /*0b00*/  ISETP.GT.U32.AND P6, PT, R15, R2, PT ;  /* 0x000000020f00720c */ /* 0x000fe40003fc4070 */
[----:B------:R-:W-:Y:S02]  /*0b10*/  ISETP.GE.AND P2, PT, R24, RZ, PT ;  /* 0x000000ff1800720c */ /* 0x000fe40003f46270 */
[----:B------:R-:W-:Y:S02]  /*0b20*/  SGXT R3, R3, 0x1 ;  /* 0x000000010303781a */ /* 0x000fe40000000200 */
[C---:B------:R-:W-:Y:S02]  /*0b30*/  LOP3.LUT R16, R117.reuse, R5, RZ, 0xfc, !PT ;  /* 0x0000000575107212 */ /* 0x040fe400078efcff */
[C-C-:B------:R-:W-:Y:S02]  /*0b40*/  LOP3.LUT R18, R117.reuse, 0x10, R5.reuse, 0xfe, !PT ;  /* 0x0000001075127812 */ /* 0x140fe400078efe05 */
[----:B------:R-:W-:-:S02]  /*0b50*/  LOP3.LUT R22, R117, 0x20, R5, 0xfe, !PT ;  /* 0x0000002075167812 */ /* 0x000fc400078efe05 */
[----:B------:R-:W-:Y:S02]  /*0b60*/  LOP3.LUT R24, R117, 0x30, R5, 0xfe, !PT ;  /* 0x0000003075187812 */ /* 0x000fe400078efe05 */
[----:B------:R-:W-:Y:S02]  /*0b70*/  @!P0 IADD3 R0, -R0, RZ, RZ ;  /* 0x000000ff00008210 */ /* 0x000fe40007ffe1ff */
[----:B------:R-:W-:Y:S02]  /*0b80*/  @!P1 IADD3 R10, R10, -R15, RZ ;  /* 0x8000000f0a0a9210 */ /* 0x000fe40007ffe0ff */
[----:B------:R-:W-:Y:S02]  /*0b90*/  ISETP.GE.AND P0, PT, R19, RZ, PT ;  /* 0x000000ff1300720c */ /* 0x000fe40003f06270 */
[----:B------:R-:W-:Y:S02]  /*0ba0*/  @!P4 IADD3 R4, -R4, RZ, RZ ;  /* 0x000000ff0404c210 */ /* 0x000fe40007ffe1ff */
[----:B------:R-:W-:-:S02]  /*0bb0*/  ISETP.GE.AND P1, PT, R13, RZ, PT ;  /* 0x000000ff0d00720c */ /* 0x000fc40003f26270 */
[----:B------:R-:W-:Y:S02]  /*0bc0*/  ISETP.GE.AND P4, PT, R21, RZ, PT ;  /* 0x000000ff1500720c */ /* 0x000fe40003f86270 */
[C---:B------:R-:W-:Y:S02]  /*0bd0*/  LEA.HI R11, R3.reuse, R16, RZ, 0x9 ;  /* 0x00000010030b7211 */ /* 0x040fe400078f48ff */
[C---:B------:R-:W-:Y:S02]  /*0be0*/  LEA.HI R12, R3.reuse, R18, RZ, 0x9 ;  /* 0x00000012030c7211 */ /* 0x040fe400078f48ff */
[C---:B------:R-:W-:Y:S02]  /*0bf0*/  LEA.HI R13, R3.reuse, R22, RZ, 0x9 ;  /* 0x00000016030d7211 */ /* 0x040fe400078f48ff */
[----:B------:R-:W-:Y:S02]  /*0c00*/  @!P3 IADD3 R8, R8, -R15, RZ ;  /* 0x8000000f0808b210 */ /* 0x000fe40007ffe0ff */
[----:B------:R-:W-:-:S02]  /*0c10*/  LEA.HI R3, R3, R24, RZ, 0x9 ;  /* 0x0000001803037211 */ /* 0x000fc400078f48ff */
[----:B------:R-:W-:Y:S02]  /*0c20*/  ISETP.GE.AND P3, PT, R23, RZ, PT ;  /* 0x000000ff1700720c */ /* 0x000fe40003f66270 */
[----:B------:R-:W-:Y:S02]  /*0c30*/  LOP3.LUT R12, R12, 0xfffffe00, RZ, 0xc0, !PT ;  /* 0xfffffe000c0c7812 */ /* 0x000fe400078ec0ff */
[----:B------:R-:W-:Y:S02]  /*0c40*/  LOP3.LUT R3, R3, 0xfffffe00, RZ, 0xc0, !PT ;  /* 0xfffffe0003037812 */ /* 0x000fe400078ec0ff */
[----:B------:R-:W-:Y:S02]  /*0c50*/  LOP3.LUT R11, R11, 0xfffffe00, RZ, 0xc0, !PT ;  /* 0xfffffe000b0b7812 */ /* 0x000fe400078ec0ff */
[----:B------:R-:W-:Y:S02]  /*0c60*/  @!P6 IADD3 R2, R2, -R15, RZ ;  /* 0x8000000f0202e210 */ /* 0x000fe40007ffe0ff */
[----:B------:R-:W-:-:S02]  /*0c70*/  LOP3.LUT R13, R13, 0xfffffe00, RZ, 0xc0, !PT ;  /* 0xfffffe000d0d7812 */ /* 0x000fc400078ec0ff */
[----:B------:R-:W-:Y:S02]  /*0c80*/  IADD3 R18, R18, -R12, RZ ;  /* 0x8000000c12127210 */ /* 0x000fe40007ffe0ff */
[----:B------:R-:W-:Y:S02]  /*0c90*/  IADD3 R24, R24, -R3, RZ ;  /* 0x8000000318187210 */ /* 0x000fe40007ffe0ff */
[----:B------:R-:W-:Y:S02]  /*0ca0*/  ISETP.NE.AND P6, PT, RZ, c[0x0][0x178], PT ;  /* 0x00005e00ff007a0c */ /* 0x000fe40003fc5270 */
[----:B------:R-:W-:Y:S02]  /*0cb0*/  LOP3.LUT R3, RZ, c[0x0][0x178], RZ, 0x33, !PT ;  /* 0x00005e00ff037a12 */ /* 0x000fe400078e33ff */
[----:B------:R-:W-:Y:S02]  /*0cc0*/  LOP3.LUT R21, R122, 0x1c, RZ, 0xc0, !PT ;  /* 0x0000001c7a157812 */ /* 0x000fe400078ec0ff */
[----:B------:R-:W-:-:S02]  /*0cd0*/  LOP3.LUT R12, R5, 0x70, RZ, 0xfc, !PT ;  /* 0x00000070050c7812 */ /* 0x000fc400078efcff */
[----:B------:R-:W-:Y:S01]  /*0ce0*/  IADD3 R16, R16, -R11, RZ ;  /* 0x8000000b10107210 */ /* 0x000fe20007ffe0ff */
[--C-:B------:R-:W-:Y:S01]  /*0cf0*/  IMAD R18, R18, 0x750, R21.reuse ;  /* 0x0000075012127824 */ /* 0x100fe200078e0215 */
[----:B------:R-:W-:Y:S01]  /*0d00*/  @!P0 IADD3 R6, -R6, RZ, RZ ;  /* 0x000000ff06068210 */ /* 0x000fe20007ffe1ff */
[--C-:B------:R-:W-:Y:S01]  /*0d10*/  IMAD R24, R24, 0x750, R21.reuse ;  /* 0x0000075018187824 */ /* 0x100fe200078e0215 */
[----:B------:R-:W-:Y:S01]  /*0d20*/  @!P1 IADD3 R2, -R2, RZ, RZ ;  /* 0x000000ff02029210 */ /* 0x000fe20007ffe1ff */
[--C-:B------:R-:W-:Y:S01]  /*0d30*/  IMAD R16, R16, 0x750, R21.reuse ;  /* 0x0000075010107824 */ /* 0x100fe200078e0215 */
[----:B------:R-:W-:Y:S01]  /*0d40*/  IADD3 R22, R22, -R13, RZ ;  /* 0x8000000d16167210 */ /* 0x000fe20007ffe0ff */
[-C--:B------:R-:W-:Y:S01]  /*0d50*/  IMAD.WIDE R32, R18, R29.reuse, c[0x0][0x168] ;  /* 0x00005a0012207625 */ /* 0x080fe200078e021d */
[----:B------:R-:W-:Y:S02]  /*0d60*/  @!P4 IADD3 R7, -R7, RZ, RZ ;  /* 0x000000ff0707c210 */ /* 0x000fe40007ffe1ff */
[----:B------:R-:W-:Y:S01]  /*0d70*/  @!P5 IADD3 R8, -R8, RZ, RZ ;  /* 0x000000ff0808d210 */ /* 0x000fe20007ffe1ff */
[----:B------:R-:W-:Y:S01]  /*0d80*/  IMAD R22, R22, 0x750, R21 ;  /* 0x0000075016167824 */ /* 0x000fe200078e0215 */
[----:B------:R-:W-:Y:S01]  /*0d90*/  SEL R26, R3, R0, !P6 ;  /* 0x00000000031a7207 */ /* 0x000fe20007000000 */
[----:B------:R-:W-:Y:S01]  /*0da0*/  IMAD.WIDE R30, R16, R29, c[0x0][0x168] ;  /* 0x00005a00101e7625 */ /* 0x000fe200078e021d */
[----:B------:R-:W-:-:S02]  /*0db0*/  LEA R12, R12, R21, 0x5 ;  /* 0x000000150c0c7211 */ /* 0x000fc400078e28ff */
[----:B------:R-:W-:Y:S01]  /*0dc0*/  @!P3 IADD3 R9, -R9, RZ, RZ ;  /* 0x000000ff0909b210 */ /* 0x000fe20007ffe1ff */
[-C--:B------:R-:W-:Y:S01]  /*0dd0*/  IMAD.WIDE R34, R22, R29.reuse, c[0x0][0x168] ;  /* 0x00005a0016227625 */ /* 0x080fe200078e021d */
[C---:B------:R-:W-:Y:S02]  /*0de0*/  SEL R28, R3.reuse, R4, !P6 ;  /* 0x00000004031c7207 */ /* 0x040fe40007000000 */
[----:B------:R-:W-:Y:S01]  /*0df0*/  @!P2 IADD3 R10, -R10, RZ, RZ ;  /* 0x000000ff0a0aa210 */ /* 0x000fe20007ffe1ff */
[----:B------:R-:W-:Y:S01]  /*0e00*/  IMAD.WIDE R36, R24, R29, c[0x0][0x168] ;  /* 0x00005a0018247625 */ /* 0x000fe200078e021d */
[C---:B------:R-:W-:Y:S02]  /*0e10*/  SEL R38, R3.reuse, R6, !P6 ;  /* 0x0000000603267207 */ /* 0x040fe40007000000 */
[----:B------:R-:W-:Y:S01]  /*0e20*/  SEL R14, R3, R2, !P6 ;  /* 0x00000002030e7207 */ /* 0x000fe20007000000 */
[--C-:B------:R-:W-:Y:S01]  /*0e30*/  IMAD R15, R28, 0x750, R21.reuse ;  /* 0x000007501c0f7824 */ /* 0x100fe200078e0215 */
[----:B------:R-:W-:Y:S01]  /*0e40*/  LOP3.LUT R0, R5, 0x10, RZ, 0xfc, !PT ;  /* 0x0000001005007812 */ /* 0x000fe200078efcff */
[--C-:B------:R-:W-:Y:S01]  /*0e50*/  IMAD R16, R38, 0x750, R21.reuse ;  /* 0x0000075026107824 */ /* 0x100fe200078e0215 */
[----:B------:R-:W-:Y:S01]  /*0e60*/  SEL R40, R3, R7, !P6 ;  /* 0x0000000703287207 */ /* 0x000fe20007000000 */
[--C-:B------:R-:W-:Y:S01]  /*0e70*/  IMAD R28, R14, 0x750, R21.reuse ;  /* 0x000007500e1c7824 */ /* 0x100fe200078e0215 */
[----:B------:R-:W-:Y:S01]  /*0e80*/  LOP3.LUT R2, R5, 0x20, RZ, 0xfc, !PT ;  /* 0x0000002005027812 */ /* 0x000fe200078efcff */
[----:B------:R-:W-:Y:S01]  /*0e90*/  IMAD.WIDE R14, R15, R29, c[0x0][0x160] ;  /* 0x000058000f0e7625 */ /* 0x000fe200078e021d */
[----:B------:R-:W-:Y:S01]  /*0ea0*/  SEL R42, R3, R8, !P6 ;  /* 0x00000008032a7207 */ /* 0x000fe20007000000 */
[----:B------:R-:W-:Y:S01]  /*0eb0*/  CS2R R38, SRZ ;  /* 0x0000000000267805 */ /* 0x000fe2000001ff00 */
[----:B------:R-:W-:Y:S01]  /*0ec0*/  LOP3.LUT R4, R5, 0x30, RZ, 0xfc, !PT ;  /* 0x0000003005047812 */ /* 0x000fe200078efcff */
[--C-:B------:R-:W-:Y:S01]  /*0ed0*/  IMAD R18, R40, 0x750, R21.reuse ;  /* 0x0000075028127824 */ /* 0x100fe200078e0215 */
[----:B------:R-:W-:Y:S01]  /*0ee0*/  SHF.L.U32 R124, R12, 0x2, RZ ;  /* 0x000000020c7c7819 */ /* 0x000fe200000006ff */
[--C-:B------:R-:W-:Y:S01]  /*0ef0*/  IMAD R12, R26, 0x750, R21.reuse ;  /* 0x000007501a0c7824 */ /* 0x100fe200078e0215 */
[----:B------:R-:W-:Y:S01]  /*0f00*/  SEL R44, R3, R9, !P6 ;  /* 0x00000009032c7207 */ /* 0x000fe20007000000 */
[--C-:B------:R-:W-:Y:S01]  /*0f10*/  IMAD R22, R42, 0x750, R21.reuse ;  /* 0x000007502a167824 */ /* 0x100fe200078e0215 */
[C---:B------:R-:W-:Y:S01]  /*0f20*/  LOP3.LUT R6, R5.reuse, 0x40, RZ, 0xfc, !PT ;  /* 0x0000004005067812 */ /* 0x040fe200078efcff */
[----:B------:R-:W-:Y:S01]  /*0f30*/  IMAD.WIDE R12, R12, R29, c[0x0][0x160] ;  /* 0x000058000c0c7625 */ /* 0x000fe200078e021d */
[----:B------:R-:W-:Y:S01]  /*0f40*/  LEA R138, R5, R21, 0x5 ;  /* 0x00000015058a7211 */ /* 0x000fe200078e28ff */
[----:B------:R-:W-:Y:S01]  /*0f50*/  CS2R R40, SRZ ;  /* 0x0000000000287805 */ /* 0x000fe2000001ff00 */
[----:B------:R-:W-:Y:S01]  /*0f60*/  SEL R46, R3, R10, !P6 ;  /* 0x0000000a032e7207 */ /* 0x000fe20007000000 */
[--C-:B------:R-:W-:Y:S01]  /*0f70*/  IMAD R24, R44, 0x750, R21.reuse ;  /* 0x000007502c187824 */ /* 0x100fe200078e0215 */
[C---:B------:R-:W-:Y:S01]  /*0f80*/  LOP3.LUT R8, R5.reuse, 0x50, RZ, 0xfc, !PT ;  /* 0x0000005005087812 */ /* 0x040fe200078efcff */
[----:B------:R-:W-:Y:S01]  /*0f90*/  IMAD.WIDE R16, R16, R29, c[0x0][0x160] ;  /* 0x0000580010107625 */ /* 0x000fe200078e021d */
[-C--:B------:R-:W-:Y:S01]  /*0fa0*/  LEA R0, R0, R21.reuse, 0x5 ;  /* 0x0000001500007211 */ /* 0x080fe200078e28ff */
[----:B------:R-:W-:Y:S01]  /*0fb0*/  CS2R R44, SRZ ;  /* 0x00000000002c7805 */ /* 0x000fe2000001ff00 */
[----:B------:R-:W-:Y:S01]  /*0fc0*/  LOP3.LUT R10, R5, 0x60, RZ, 0xfc, !PT ;  /* 0x00000060050a7812 */ /* 0x000fe200078efcff */
[----:B------:R-:W-:Y:S01]  /*0fd0*/  IMAD R26, R46, 0x750, R21 ;  /* 0x000007502e1a7824 */ /* 0x000fe200078e0215 */
[----:B------:R-:W-:Y:S01]  /*0fe0*/  LEA R2, R2, R21, 0x5 ;  /* 0x0000001502027211 */ /* 0x000fe200078e28ff */
[----:B------:R-:W-:Y:S01]  /*0ff0*/  IMAD.WIDE R18, R18, R29, c[0x0][0x160] ;  /* 0x0000580012127625 */ /* 0x000fe200078e021d */
[-C--:B------:R-:W-:Y:S01]  /*1000*/  LEA R4, R4, R21.reuse, 0x5 ;  /* 0x0000001504047211 */ /* 0x080fe200078e28ff */
[----:B------:R-:W-:Y:S01]  /*1010*/  CS2R R46, SRZ ;  /* 0x00000000002e7805 */ /* 0x000fe2000001ff00 */
[----:B------:R-:W-:Y:S01]  /*1020*/  LEA R6, R6, R21, 0x5 ;  /* 0x0000001506067211 */ /* 0x000fe200078e28ff */
[----:B------:R-:W-:Y:S01]  /*1030*/  IMAD.WIDE R22, R22, R29, c[0x0][0x160] ;  /* 0x0000580016167625 */ /* 0x000fe200078e021d */
[----:B------:R-:W-:Y:S01]  /*1040*/  SHF.L.U32 R138, R138, 0x2, RZ ;  /* 0x000000028a8a7819 */ /* 0x000fe200000006ff */
[----:B------:R-:W-:Y:S01]  /*1050*/  CS2R R42, SRZ ;  /* 0x00000000002a7805 */ /* 0x000fe2000001ff00 */
[----:B------:R-:W-:Y:S01]  /*1060*/  LEA R8, R8, R21, 0x5 ;  /* 0x0000001508087211 */ /* 0x000fe200078e28ff */
[----:B------:R-:W-:Y:S01]  /*1070*/  IMAD.WIDE R24, R24, R29, c[0x0][0x160] ;  /* 0x0000580018187625 */ /* 0x000fe200078e021d */
[----:B------:R-:W-:Y:S01]  /*1080*/  SHF.L.U32 R136, R0, 0x2, RZ ;  /* 0x0000000200887819 */ /* 0x000fe200000006ff */
[----:B------:R1:W-:Y:S01]  /*1090*/  LDGSTS.E.BYPASS.128 [R138], [R12.64] ;  /* 0x000000000c8a7fae */ /* 0x0003e2000b901c48 */
[----:B------:R-:W-:Y:S01]  /*10a0*/  LEA R10, R10, R21, 0x5 ;  /* 0x000000150a0a7211 */ /* 0x000fe200078e28ff */
[-C--:B------:R-:W-:Y:S01]  /*10b0*/  IMAD.WIDE R26, R26, R29.reuse, c[0x0][0x160] ;  /* 0x000058001a1a7625 */ /* 0x080fe200078e021d */
[----:B------:R-:W-:Y:S01]  /*10c0*/  SHF.L.U32 R134, R2, 0x2, RZ ;  /* 0x0000000202867819 */ /* 0x000fe200000006ff */
[----:B------:R2:W-:Y:S01]  /*10d0*/  LDGSTS.E.BYPASS.128 [R136], [R14.64] ;  /* 0x000000000e887fae */ /* 0x0005e2000b901c48 */
[----:B------:R-:W-:Y:S01]  /*10e0*/  SHF.L.U32 R132, R4, 0x2, RZ ;  /* 0x0000000204847819 */ /* 0x000fe200000006ff */
[----:B------:R-:W-:Y:S01]  /*10f0*/  IMAD.WIDE R28, R28, R29, c[0x0][0x160] ;  /* 0x000058001c1c7625 */ /* 0x000fe200078e021d */
[----:B------:R-:W-:Y:S01]  /*1100*/  SHF.L.U32 R130, R6, 0x2, RZ ;  /* 0x0000000206827819 */ /* 0x000fe200000006ff */
[----:B------:R3:W-:Y:S01]  /*1110*/  LDGSTS.E.BYPASS.128 [R134], [R16.64] ;  /* 0x0000000010867fae */ /* 0x0007e2000b901c48 */
[----:B------:R-:W-:-:S02]  /*1120*/  SHF.L.U32 R128, R8, 0x2, RZ ;  /* 0x0000000208807819 */ /* 0x000fc400000006ff */
[----:B------:R-:W-:Y:S01]  /*1130*/  SHF.L.U32 R126, R10, 0x2, RZ ;  /* 0x000000020a7e7819 */ /* 0x000fe200000006ff */
[----:B------:R4:W-:Y:S01]  /*1140*/  LDGSTS.E.BYPASS.128 [R132], [R18.64] ;  /* 0x0000000012847fae */ /* 0x0009e2000b901c48 */
[----:B------:R-:W-:Y:S02]  /*1150*/  IADD3 R2, P0, R14, 0x100, RZ ;  /* 0x000001000e027810 */ /* 0x000fe40007f1e0ff */
[----:B------:R-:W-:Y:S01]  /*1160*/  IADD3 R0, P1, R12, 0x100, RZ ;  /* 0x000001000c007810 */ /* 0x000fe20007f3e0ff */
[----:B------:R1:W-:Y:S01]  /*1170*/  LDGSTS.E.BYPASS.128 [R130], [R22.64] ;  /* 0x0000000016827fae */ /* 0x0003e2000b901c48 */
[----:B------:R-:W-:Y:S02]  /*1180*/  IADD3.X R5, RZ, R15, RZ, P0, !PT ;  /* 0x0000000fff057210 */ /* 0x000fe400007fe4ff */
[----:B------:R-:W-:Y:S01]  /*1190*/  IADD3.X R3, RZ, R13, RZ, P1, !PT ;  /* 0x0000000dff037210 */ /* 0x000fe20000ffe4ff */
[----:B------:R1:W-:Y:S01]  /*11a0*/  LDGSTS.E.BYPASS.128 [R128], [R24.64] ;  /* 0x0000000018807fae */ /* 0x0003e2000b901c48 */
[----:B------:R-:W-:-:S02]  /*11b0*/  IADD3 R6, P0, R18, 0x100, RZ ;  /* 0x0000010012067810 */ /* 0x000fc40007f1e0ff */
[----:B------:R-:W-:Y:S01]  /*11c0*/  IADD3 R4, P1, R16, 0x100, RZ ;  /* 0x0000010010047810 */ /* 0x000fe20007f3e0ff */
[----:B------:R1:W-:Y:S01]  /*11d0*/  LDGSTS.E.BYPASS.128 [R126], [R26.64] ;  /* 0x000000001a7e7fae */ /* 0x0003e2000b901c48 */
[----:B------:R-:W-:Y:S02]  /*11e0*/  IADD3.X R9, RZ, R19, RZ, P0, !PT ;  /* 0x00000013ff097210 */ /* 0x000fe400007fe4ff */
[----:B------:R-:W-:Y:S01]  /*11f0*/  IADD3.X R7, RZ, R17, RZ, P1, !PT ;  /* 0x00000011ff077210 */ /* 0x000fe20000ffe4ff */
[----:B------:R1:W-:Y:S01]  /*1200*/  LDGSTS.E.BYPASS.128 [R124], [R28.64] ;  /* 0x000000001c7c7fae */ /* 0x0003e2000b901c48 */
[----:B------:R-:W-:Y:S02]  /*1210*/  IADD3 R10, P0, R24, 0x100, RZ ;  /* 0x00000100180a7810 */ /* 0x000fe40007f1e0ff */
[----:B------:R-:W-:Y:S01]  /*1220*/  IADD3 R8, P1, R22, 0x100, RZ ;  /* 0x0000010016087810 */ /* 0x000fe20007f3e0ff */
[----:B------:R-:W0:Y:S01]  /*1230*/  LDGDEPBAR ;  /* 0x00000000000079af */ /* 0x000e220000000000 */
[----:B------:R-:W-:-:S02]  /*1240*/  IADD3 R121, -R21, 0x710, RZ ;  /* 0x0000071015797810 */ /* 0x000fc40007ffe1ff */
[----:B------:R-:W-:Y:S01]  /*1250*/  IADD3.X R11, RZ, R23, RZ, P1, !PT ;  /* 0x00000017ff0b7210 */ /* 0x000fe20000ffe4ff */
[----:B------:R1:W-:Y:S01]  /*1260*/  LDGSTS.E.BYPASS.128 [R138+0x8000], [R30.64] ;  /* 0x080000001e8a7fae */ /* 0x0003e2000b901c48 */
[----:B------:R-:W-:Y:S02]  /*1270*/  LOP3.LUT R122, R122, 0x3c, RZ, 0xc0, !PT ;  /* 0x0000003c7a7a7812 */ /* 0x000fe400078ec0ff */
[----:B------:R-:W-:Y:S01]  /*1280*/  IMNMX.U32 R121, R121, 0x710, PT ;  /* 0x0000071079797817 */ /* 0x000fe20003800000 */
[----:B------:R1:W-:Y:S04]  /*1290*/  LDGSTS.E.BYPASS.128 [R136+0x8000], [R32.64] ;  /* 0x0800000020887fae */ /* 0x0003e8000b901c48 */
[----:B------:R1:W-:Y:S04]  /*12a0*/  LDGSTS.E.BYPASS.128 [R134+0x8000], [R34.64] ;  /* 0x0800000022867fae */ /* 0x0003e8000b901c48 */
[----:B------:R1:W-:Y:S04]  /*12b0*/  LDGSTS.E.BYPASS.128 [R132+0x8000], [R36.64] ;  /* 0x0800000024847fae */ /* 0x0003e8000b901c48 */
[----:B------:R-:W0:Y:S04]  /*12c0*/  LDGDEPBAR ;  /* 0x00000000000079af */ /* 0x000e280000000000 */
[----:B------:R-:W-:Y:S06]  /*12d0*/  BAR.SYNC 0x0 ;  /* 0x0000000000007b1d */ /* 0x000fec0000000000 */
[----:B------:R-:W-:Y:S01]  /*12e0*/  @!PT LDS RZ, [RZ] ;  /* 0x00000000fffff984 */ /* 0x000fe20000000800 */
[----:B------:R-:W-:Y:S01]  /*12f0*/  @!PT LDS RZ, [RZ] ;  /* 0x00000000fffff984 */ /* 0x000fe20000000800 */
[----:B------:R-:W-:Y:S01]  /*1300*/  @!PT LDS RZ, [RZ] ;  /* 0x00000000fffff984 */ /* 0x000fe20000000800 */
[----:B------:R1:W-:Y:S04]  /*1310*/  LDGSTS.E.BYPASS.128 [R138+0x4000], [R12.64+0x80] ;  /* 0x040000800c8a7fae */ /* 0x0003e8000b901c48 */
[----:B------:R2:W-:Y:S04]  /*1320*/  LDGSTS.E.BYPASS.128 [R136+0x4000], [R14.64+0x80] ;  /* 0x040000800e887fae */ /* 0x0005e8000b901c48 */
[----:B------:R3:W-:Y:S04]  /*1330*/  LDGSTS.E.BYPASS.128 [R134+0x4000], [R16.64+0x80] ;  /* 0x0400008010867fae */ /* 0x0007e8000b901c48 */
[----:B------:R4:W-:Y:S01]  /*1340*/  LDGSTS.E.BYPASS.128 [R132+0x4000], [R18.64+0x80] ;  /* 0x0400008012847fae */ /* 0x0009e2000b901c48 */
[----:B-1----:R-:W-:-:S02]  /*1350*/  IADD3.X R13, RZ, R25, RZ, P0, !PT ;  /* 0x00000019ff0d7210 */ /* 0x002fc400007fe4ff */
[----:B------:R-:W-:Y:S01]  /*1360*/  IADD3 R12, P1, R26, 0x100, RZ ;  /* 0x000001001a0c7810 */ /* 0x000fe20007f3e0ff */
[----:B------:R1:W-:Y:S01]  /*1370*/  LDGSTS.E.BYPASS.128 [R130+0x4000], [R22.64+0x80] ;  /* 0x0400008016827fae */ /* 0x0003e2000b901c48 */
[----:B--2---:R-:W-:Y:S02]  /*1380*/  IADD3 R14, P0, R28, 0x100, RZ ;  /* 0x000001001c0e7810 */ /* 0x004fe40007f1e0ff */
[----:B------:R-:W-:Y:S01]  /*1390*/  IADD3.X R15, RZ, R27, RZ, P1, !PT ;  /* 0x0000001bff0f7210 */ /* 0x000fe20000ffe4ff */
[----:B------:R2:W-:Y:S01]  /*13a0*/  LDGSTS.E.BYPASS.128 [R128+0x4000], [R24.64+0x80] ;  /* 0x0400008018807fae */ /* 0x0005e2000b901c48 */
[----:B---3--:R-:W-:Y:S02]  /*13b0*/  IADD3.X R17, RZ, R29, RZ, P0, !PT ;  /* 0x0000001dff117210 */ /* 0x008fe400007fe4ff */
[----:B------:R-:W-:Y:S01]  /*13c0*/  IADD3 R16, P1, R30, 0x100, RZ ;  /* 0x000001001e107810 */ /* 0x000fe20007f3e0ff */
[----:B------:R3:W-:Y:S01]  /*13d0*/  LDGSTS.E.BYPASS.128 [R126+0x4000], [R26.64+0x80] ;  /* 0x040000801a7e7fae */ /* 0x0007e2000b901c48 */
[----:B----4-:R-:W-:-:S02]  /*13e0*/  IADD3 R18, P0, R32, 0x100, RZ ;  /* 0x0000010020127810 */ /* 0x010fc40007f1e0ff */
[----:B------:R-:W-:Y:S01]  /*13f0*/  IADD3.X R19, RZ, R31, RZ, P1, !PT ;  /* 0x0000001fff137210 */ /* 0x000fe20000ffe4ff */
[----:B------:R4:W-:Y:S01]  /*1400*/  LDGSTS.E.BYPASS.128 [R124+0x4000], [R28.64+0x80] ;  /* 0x040000801c7c7fae */ /* 0x0009e2000b901c48 */
[----:B------:R-:W-:Y:S02]  /*1410*/  IADD3.X R112, RZ, R33, RZ, P0, !PT ;  /* 0x00000021ff707210 */ /* 0x000fe400007fe4ff */
[----:B------:R-:W-:Y:S01]  /*1420*/  IADD3 R116, P0, R36, 0x100, RZ ;  /* 0x0000010024747810 */ /* 0x000fe20007f1e0ff */
[----:B------:R-:W0:Y:S01]  /*1430*/  LDGDEPBAR ;  /* 0x00000000000079af */ /* 0x000e220000000000 */
[----:B------:R-:W-:Y:S01]  /*1440*/  IADD3 R114, P1, R34, 0x100, RZ ;  /* 0x0000010022727810 */ /* 0x000fe20007f3e0ff */
[----:B--2---:R-:W-:Y:S01]  /*1450*/  CS2R R24, SRZ ;  /* 0x0000000000187805 */ /* 0x004fe2000001ff00 */
[----:B------:R-:W-:Y:S01]  /*1460*/  IADD3.X R115, RZ, R37, RZ, P0, !PT ;  /* 0x00000025ff737210 */ /* 0x000fe200007fe4ff */
[----:B------:R2:W-:Y:S01]  /*1470*/  LDGSTS.E.BYPASS.128 [R138+0xa000], [R30.64+0x80] ;  /* 0x0a0000801e8a7fae */ /* 0x0005e2000b901c48 */
[----:B------:R-:W-:Y:S01]  /*1480*/  IADD3.X R113, RZ, R35, RZ, P1, !PT ;  /* 0x00000023ff717210 */ /* 0x000fe20000ffe4ff */
[----:B---3--:R-:W-:-:S02]  /*1490*/  CS2R R26, SRZ ;  /* 0x00000000001a7805 */ /* 0x008fc4000001ff00 */
[----:B------:R1:W-:Y:S01]  /*14a0*/  LDGSTS.E.BYPASS.128 [R136+0xa000], [R32.64+0x80] ;  /* 0x0a00008020887fae */ /* 0x0003e2000b901c48 */
[----:B----4-:R-:W-:-:S03]  /*14b0*/  CS2R R28, SRZ ;  /* 0x00000000001c7805 */ /* 0x010fc6000001ff00 */
[----:B------:R1:W-:Y:S04]  /*14c0*/  LDGSTS.E.BYPASS.128 [R134+0xa000], [R34.64+0x80] ;  /* 0x0a00008022867fae */ /* 0x0003e8000b901c48 */
[----:B------:R3:W-:Y:S01]  /*14d0*/  LDGSTS.E.BYPASS.128 [R132+0xa000], [R36.64+0x80] ;  /* 0x0a00008024847fae */ /* 0x0007e2000b901c48 */
[----:B--2---:R-:W-:Y:S01]  /*14e0*/  CS2R R30, SRZ ;  /* 0x00000000001e7805 */ /* 0x004fe2000001ff00 */
[----:B------:R-:W-:Y:S02]  /*14f0*/  UMOV UR8, 0x8000 ;  /* 0x0000800000087882 */ /* 0x000fe40000000000 */
[----:B------:R-:W0:Y:S01]  /*1500*/  LDGDEPBAR ;  /* 0x00000000000079af */ /* 0x000e220000000000 */
[----:B---3--:R-:W-:Y:S01]  /*1510*/  CS2R R36, SRZ ;  /* 0x0000000000247805 */ /* 0x008fe2000001ff00 */
[----:B------:R-:W-:-:S04]  /*1520*/  DEPBAR.LE SB0, 0x2 ;  /* 0x000080800000791a */ /* 0x000fc80000000000 */
[----:B-1----:R-:W-:Y:S06]  /*1530*/  BAR.SYNC 0x0 ;  /* 0x0000000000007b1d */ /* 0x002fec0000000000 */
.L_x_1:
[----:B------:R-:W-:Y:S01]  /*1540*/  LEA R125, R122, UR8, 0x7 ;  /* 0x000000087a7d7c11 */ /* 0x000fe2000f8e38ff */
[----:B------:R-:W-:Y:S01]  /*1550*/  LDS.128 R20, [R120.X4+UR5] ;  /* 0x0000000578147984 */ /* 0x000fe20008004c00 */
[----:B------:R-:W-:Y:S01]  /*1560*/  IADD3 R123, R123, 0x20, RZ ;  /* 0x000000207b7b7810 */ /* 0x000fe20007ffe0ff */
[----:B------:R-:W-:Y:S01]  /*1570*/  ULDC.64 UR10, c[0x0][0x118] ;  /* 0x00004600000a7ab9 */ /* 0x000fe20000000a00 */
[----:B------:R-:W-:Y:S01]  /*1580*/  IADD3 R119, R119, 0x1, RZ ;  /* 0x0000000177777810 */ /* 0x000fe20007ffe0ff */
[----:B------:R-:W1:Y:S01]  /*1590*/  LDS.128 R76, [R125+0x100] ;  /* 0x000100007d4c7984 */ /* 0x000e620000000c00 */
[----:B------:R-:W-:Y:S02]  /*15a0*/  UIADD3 UR4, UR4, 0x1, URZ ;  /* 0x0000000104047890 */ /* 0x000fe4000fffe03f */
[----:B------:R-:W-:Y:S01]  /*15b0*/  ISETP.GE.AND P1, PT, R119, 0x2, PT ;  /* 0x000000027700780c */ /* 0x000fe20003f26270 */
[----:B------:R-:W2:Y:S01]  /*15c0*/  LDS.128 R52, [R125] ;  /* 0x000000007d347984 */ /* 0x000ea20000000c00 */
[----:B------:R-:W-:-:S02]  /*15d0*/  UISETP.GE.AND UP0, UPT, UR4, 0x2, UPT ;  /* 0x000000020400788c */ /* 0x000fc4000bf06270 */
[----:B------:R-:W-:Y:S01]  /*15e0*/  SEL R119, R119, RZ, !P1 ;  /* 0x000000ff77777207 */ /* 0x000fe20004800000 */
[----:B------:R-:W3:Y:S01]  /*15f0*/  LDS.128 R32, [R125+0x80] ;  /* 0x000080007d207984 */ /* 0x000ee20000000c00 */
[----:B------:R-:W-:-:S03]  /*1600*/  USEL UR4, UR4, URZ, !UP0 ;  /* 0x0000003f04047287 */ /* 0x000fc6000c000000 */
[----:B------:R-:W4:Y:S01]  /*1610*/  LDS.128 R100, [R125+0x180] ;  /* 0x000180007d647984 */ /* 0x000f220000000c00 */
[----:B------:R-:W-:-:S03]  /*1620*/  ULEA UR8, UR4, 0x8000, 0xd ;  /* 0x0000800004087891 */ /* 0x000fc6000f8e683f */
[----:B------:R-:W4:Y:S04]  /*1630*/  LDS.128 R104, [R120.X4+UR5+0x80] ;  /* 0x0000800578687984 */ /* 0x000f280008004c00 */
[----:B------:R-:W4:Y:S01]  /*1640*/  LDS.128 R88, [R120.X4+UR5+0x100] ;  /* 0x0001000578587984 */ /* 0x000f220008004c00 */
[C---:B-1----:R-:W-:Y:S01]  /*1650*/  FFMA R110, R20.reuse, R76, R110 ;  /* 0x0000004c146e7223 */ /* 0x042fe2000000006e */
[----:B--2---:R-:W-:-:S03]  /*1660*/  FFMA R108, R20, R52, R108 ;  /* 0x00000034146c7223 */ /* 0x004fc6000000006c */
[C---:B------:R-:W-:Y:S01]  /*1670*/  FFMA R127, R21.reuse, R77, R110 ;  /* 0x0000004d157f7223 */ /* 0x040fe2000000006e */
[----:B---3--:R-:W-:Y:S01]  /*1680*/  FFMA R140, R20, R32, R109 ;  /* 0x00000020148c7223 */ /* 0x008fe2000000006d */
[C---:B------:R-:W-:Y:S02]  /*1690*/  FFMA R131, R21.reuse, R53, R108 ;  /* 0x0000003515837223 */ /* 0x040fe4000000006c */
[----:B------:R-:W-:Y:S01]  /*16a0*/  FFMA R142, R22, R78, R127 ;  /* 0x0000004e168e7223 */ /* 0x000fe2000000007f */
[----:B----4-:R-:W-:Y:S01]  /*16b0*/  FFMA R20, R20, R100, R111 ;  /* 0x0000006414147223 */ /* 0x010fe2000000006f */
[C---:B------:R-:W-:Y:S01]  /*16c0*/  FFMA R129, R21.reuse, R33, R140 ;  /* 0x0000002115817223 */ /* 0x040fe2000000008c */
[----:B------:R-:W1:Y:S02]  /*16d0*/  LDS.128 R108, [R120.X4+UR5+0x180] ;  /* 0x00018005786c7984 */ /* 0x000e640008004c00 */
[----:B------:R-:W-:Y:S01]  /*16e0*/  FFMA R21, R21, R101, R20 ;  /* 0x0000006515157223 */ /* 0x000fe20000000014 */
[C---:B------:R-:W-:Y:S01]  /*16f0*/  FFMA R140, R22.reuse, R34, R129 ;  /* 0x00000022168c7223 */ /* 0x040fe20000000081 */
[----:B------:R-:W-:Y:S01]  /*1700*/  FFMA R20, R22, R54, R131 ;  /* 0x0000003616147223 */ /* 0x000fe20000000083 */
[----:B------:R-:W-:Y:S01]  /*1710*/  FFMA R66, R104, R76, R66 ;  /* 0x0000004c68427223 */ /* 0x000fe20000000042 */
[----:B------:R-:W-:Y:S01]  /*1720*/  FFMA R22, R22, R102, R21 ;  /* 0x0000006616167223 */ /* 0x000fe20000000015 */
[C---:B------:R-:W-:Y:S01]  /*1730*/  FFMA R64, R104.reuse, R52, R64 ;  /* 0x0000003468407223 */ /* 0x040fe20000000040 */
[C---:B------:R-:W-:Y:S01]  /*1740*/  FFMA R127, R23.reuse, R55, R20 ;  /* 0x00000037177f7223 */ /* 0x040fe20000000014 */
[C---:B------:R-:W-:Y:S01]  /*1750*/  FFMA R20, R104.reuse, R32, R65 ;  /* 0x0000002068147223 */ /* 0x040fe20000000041 */
[C---:B------:R-:W-:Y:S01]  /*1760*/  FFMA R133, R23.reuse, R103, R22 ;  /* 0x0000006717857223 */ /* 0x040fe20000000016 */
[----:B------:R-:W-:Y:S01]  /*1770*/  FFMA R22, R104, R100, R67 ;  /* 0x0000006468167223 */ /* 0x000fe20000000043 */
[C---:B------:R-:W-:Y:S01]  /*1780*/  FFMA R129, R23.reuse, R35, R140 ;  /* 0x0000002317817223 */ /* 0x040fe2000000008c */
[----:B------:R-:W-:Y:S01]  /*1790*/  FFMA R131, R23, R79, R142 ;  /* 0x0000004f17837223 */ /* 0x000fe2000000008e */
[C---:B------:R-:W-:Y:S01]  /*17a0*/  FFMA R135, R105.reuse, R33, R20 ;  /* 0x0000002169877223 */ /* 0x040fe20000000014 */
[C---:B------:R-:W-:Y:S01]  /*17b0*/  FFMA R65, R105.reuse, R101, R22 ;  /* 0x0000006569417223 */ /* 0x040fe20000000016 */
[C---:B------:R-:W-:Y:S01]  /*17c0*/  FFMA R67, R105.reuse, R77, R66 ;  /* 0x0000004d69437223 */ /* 0x040fe20000000042 */
[----:B------:R-:W2:Y:S01]  /*17d0*/  LDS.128 R20, [R120.X4+UR5+0x1000] ;  /* 0x0010000578147984 */ /* 0x000ea20008004c00 */
[----:B------:R-:W-:Y:S01]  /*17e0*/  FFMA R105, R105, R53, R64 ;  /* 0x0000003569697223 */ /* 0x000fe20000000040 */
        /* <DEDUP_REMOVED lines=9> */
[----:B------:R-:W-:Y:S01]  /*1880*/  FFMA R36, R88, R52, R36 ;  /* 0x0000003458247223 */ /* 0x000fe20000000024 */
[C---:B------:R-:W-:Y:S01]  /*1890*/  FFMA R67, R89.reuse, R77, R64 ;  /* 0x0000004d59437223 */ /* 0x040fe20000000040 */
[C---:B------:R-:W-:Y:S01]  /*18a0*/  FFMA R65, R89.reuse, R101, R66 ;  /* 0x0000006559417223 */ /* 0x040fe20000000042 */
[C---:B------:R-:W-:Y:S01]  /*18b0*/  FFMA R139, R89.reuse, R33, R38 ;  /* 0x00000021598b7223 */ /* 0x040fe20000000026 */
[----:B------:R-:W-:Y:S01]  /*18c0*/  FFMA R89, R89, R53, R36 ;  /* 0x0000003559597223 */ /* 0x000fe20000000024 */
[C---:B------:R-:W-:Y:S01]  /*18d0*/  FFMA R66, R90.reuse, R78, R67 ;  /* 0x0000004e5a427223 */ /* 0x040fe20000000043 */
[----:B------:R-:W3:Y:S01]  /*18e0*/  LDS.128 R36, [R120.X4+UR5+0x1080] ;  /* 0x0010800578247984 */ /* 0x000ee20008004c00 */
[C---:B------:R-:W-:Y:S01]  /*18f0*/  FFMA R64, R90.reuse, R34, R139 ;  /* 0x000000225a407223 */ /* 0x040fe2000000008b */
[C---:B------:R-:W-:Y:S01]  /*1900*/  FFMA R88, R90.reuse, R102, R65 ;  /* 0x000000665a587223 */ /* 0x040fe20000000041 */
[----:B------:R-:W-:Y:S01]  /*1910*/  FFMA R90, R90, R54, R89 ;  /* 0x000000365a5a7223 */ /* 0x000fe20000000059 */
[C---:B------:R-:W-:Y:S01]  /*1920*/  FFMA R139, R91.reuse, R79, R66 ;  /* 0x0000004f5b8b7223 */ /* 0x040fe20000000042 */
[----:B------:R-:W-:Y:S01]  /*1930*/  FFMA R89, R91, R35, R64 ;  /* 0x000000235b597223 */ /* 0x000fe20000000040 */
[C---:B-1----:R-:W-:Y:S01]  /*1940*/  FFMA R64, R108.reuse, R76, R42 ;  /* 0x0000004c6c407223 */ /* 0x042fe2000000002a */
        /* <DEDUP_REMOVED lines=8> */
[----:B------:R-:W1:Y:S01]  /*19d0*/  LDS.128 R40, [R120.X4+UR5+0x1100] ;  /* 0x0011000578287984 */ /* 0x000e620008004c00 */
[C---:B------:R-:W-:Y:S01]  /*19e0*/  FFMA R64, R110.reuse, R34, R143 ;  /* 0x000000226e407223 */ /* 0x040fe2000000008f */
[----:B------:R-:W-:Y:S01]  /*19f0*/  FFMA R141, R91, R103, R88 ;  /* 0x000000675b8d7223 */ /* 0x000fe20000000058 */
[C---:B------:R-:W-:Y:S01]  /*1a00*/  FFMA R88, R110.reuse, R102, R65 ;  /* 0x000000666e587223 */ /* 0x040fe20000000041 */
[----:B------:R-:W-:Y:S01]  /*1a10*/  FFMA R110, R110, R54, R109 ;  /* 0x000000366e6e7223 */ /* 0x000fe2000000006d */
[C---:B------:R-:W-:Y:S01]  /*1a20*/  FFMA R143, R111.reuse, R79, R66 ;  /* 0x0000004f6f8f7223 */ /* 0x040fe20000000042 */
[----:B------:R-:W-:Y:S01]  /*1a30*/  FFMA R109, R111, R35, R64 ;  /* 0x000000236f6d7223 */ /* 0x000fe20000000040 */
[----:B------:R-:W-:Y:S01]  /*1a40*/  FFMA R137, R107, R103, R104 ;  /* 0x000000676b897223 */ /* 0x000fe20000000068 */
[C---:B--2---:R-:W-:Y:S01]  /*1a50*/  FFMA R66, R20.reuse, R100, R75 ;  /* 0x0000006414427223 */ /* 0x044fe2000000004b */
[C---:B------:R-:W-:Y:S01]  /*1a60*/  FFMA R64, R20.reuse, R32, R73 ;  /* 0x0000002014407223 */ /* 0x040fe20000000049 */
[C---:B------:R-:W-:Y:S01]  /*1a70*/  FFMA R74, R20.reuse, R76, R74 ;  /* 0x0000004c144a7223 */ /* 0x040fe2000000004a */
[----:B------:R-:W-:Y:S01]  /*1a80*/  FFMA R20, R20, R52, R72 ;  /* 0x0000003414147223 */ /* 0x000fe20000000048 */
[C---:B------:R-:W-:Y:S01]  /*1a90*/  FFMA R73, R21.reuse, R101, R66 ;  /* 0x0000006515497223 */ /* 0x040fe20000000042 */
[C---:B------:R-:W-:Y:S01]  /*1aa0*/  FFMA R147, R21.reuse, R33, R64 ;  /* 0x0000002115937223 */ /* 0x040fe20000000040 */
[C---:B------:R-:W-:Y:S01]  /*1ab0*/  FFMA R75, R21.reuse, R77, R74 ;  /* 0x0000004d154b7223 */ /* 0x040fe2000000004a */
[----:B------:R-:W-:Y:S01]  /*1ac0*/  FFMA R21, R21, R53, R20 ;  /* 0x0000003515157223 */ /* 0x000fe20000000014 */
[----:B------:R-:W2:Y:S01]  /*1ad0*/  LDS.128 R64, [R120.X4+UR5+0x1180] ;  /* 0x0011800578407984 */ /* 0x000ea20008004c00 */
        /* <DEDUP_REMOVED lines=8> */
[C---:B---3--:R-:W-:Y:S01]  /*1b60*/  FFMA R22, R36.reuse, R100, R71 ;  /* 0x0000006424167223 */ /* 0x048fe20000000047 */
[C---:B------:R-:W-:Y:S01]  /*1b70*/  FFMA R20, R36.reuse, R32, R69 ;  /* 0x0000002024147223 */ /* 0x040fe20000000045 */
[C---:B------:R-:W-:Y:S01]  /*1b80*/  FFMA R70, R36.reuse, R76, R70 ;  /* 0x0000004c24467223 */ /* 0x040fe20000000046 */
[----:B------:R-:W-:Y:S01]  /*1b90*/  FFMA R36, R36, R52, R68 ;  /* 0x0000003424247223 */ /* 0x000fe20000000044 */
[C---:B------:R-:W-:Y:S01]  /*1ba0*/  FFMA R69, R37.reuse, R101, R22 ;  /* 0x0000006525457223 */ /* 0x040fe20000000016 */
[C---:B------:R-:W-:Y:S01]  /*1bb0*/  FFMA R151, R37.reuse, R33, R20 ;  /* 0x0000002125977223 */ /* 0x040fe20000000014 */
[C---:B------:R-:W-:Y:S01]  /*1bc0*/  FFMA R71, R37.reuse, R77, R70 ;  /* 0x0000004d25477223 */ /* 0x040fe20000000046 */
[----:B------:R-:W3:Y:S01]  /*1bd0*/  LDS.128 R20, [R120.X4+UR5+0x2000] ;  /* 0x0020000578147984 */ /* 0x000ee20008004c00 */
        /* <DEDUP_REMOVED lines=17> */
[----:B------:R-:W1:Y:S01]  /*1cf0*/  LDS.128 R36, [R120.X4+UR5+0x2080] ;  /* 0x0020800578247984 */ /* 0x000e620008004c00 */
[C---:B------:R-:W-:Y:S01]  /*1d00*/  FFMA R70, R42.reuse, R102, R81 ;  /* 0x000000662a467223 */ /* 0x040fe20000000051 */
[C---:B------:R-:W-:Y:S01]  /*1d10*/  FFMA R68, R42.reuse, R78, R83 ;  /* 0x0000004e2a447223 */ /* 0x040fe20000000053 */
[C---:B------:R-:W-:Y:S01]  /*1d20*/  FFMA R40, R42.reuse, R34, R155 ;  /* 0x000000222a287223 */ /* 0x040fe2000000009b */
[----:B------:R-:W-:Y:S01]  /*1d30*/  FFMA R42, R42, R54, R41 ;  /* 0x000000362a2a7223 */ /* 0x000fe20000000029 */
[C---:B------:R-:W-:Y:S01]  /*1d40*/  FFMA R155, R43.reuse, R103, R70 ;  /* 0x000000672b9b7223 */ /* 0x040fe20000000046 */
[C---:B--2---:R-:W-:Y:S01]  /*1d50*/  FFMA R50, R64.reuse, R76, R50 ;  /* 0x0000004c40327223 */ /* 0x044fe20000000032 */
[C---:B------:R-:W-:Y:S01]  /*1d60*/  FFMA R81, R43.reuse, R35, R40 ;  /* 0x000000232b517223 */ /* 0x040fe20000000028 */
[C---:B------:R-:W-:Y:S01]  /*1d70*/  FFMA R157, R43.reuse, R55, R42 ;  /* 0x000000372b9d7223 */ /* 0x040fe2000000002a */
[C---:B------:R-:W-:Y:S01]  /*1d80*/  FFMA R42, R64.reuse, R100, R51 ;  /* 0x00000064402a7223 */ /* 0x040fe20000000033 */
[C---:B------:R-:W-:Y:S01]  /*1d90*/  FFMA R40, R64.reuse, R32, R49 ;  /* 0x0000002040287223 */ /* 0x040fe20000000031 */
[----:B------:R-:W-:Y:S01]  /*1da0*/  FFMA R83, R43, R79, R68 ;  /* 0x0000004f2b537223 */ /* 0x000fe20000000044 */
        /* <DEDUP_REMOVED lines=28> */
[C---:B-1----:R-:W-:Y:S01]  /*1f70*/  FFMA R46, R36.reuse, R76, R46 ;  /* 0x0000004c242e7223 */ /* 0x042fe2000000002e */
        /* <DEDUP_REMOVED lines=9> */
[----:B------:R-:W1:Y:S01]  /*2010*/  LDS.128 R20, [R120.X4+UR5+0x3000] ;  /* 0x0030000578147984 */ /* 0x000e620008004c00 */
[----:B------:R-:W-:Y:S01]  /*2020*/  FFMA R37, R37, R53, R36 ;  /* 0x0000003525257223 */ /* 0x000fe20000000024 */
[C---:B------:R-:W-:Y:S01]  /*2030*/  FFMA R68, R38.reuse, R102, R45 ;  /* 0x0000006626447223 */ /* 0x040fe2000000002d */
[C---:B------:R-:W-:Y:S01]  /*2040*/  FFMA R66, R38.reuse, R78, R47 ;  /* 0x0000004e26427223 */ /* 0x040fe2000000002f */
[C---:B------:R-:W-:Y:S01]  /*2050*/  FFMA R44, R38.reuse, R34, R44 ;  /* 0x00000022262c7223 */ /* 0x040fe2000000002c */
        /* <DEDUP_REMOVED lines=13> */
[----:B------:R-:W-:Y:S01]  /*2130*/  FFMA R91, R91, R55, R90 ;  /* 0x000000375b5b7223 */ /* 0x000fe2000000005a */
[----:B------:R-:W2:Y:S01]  /*2140*/  LDS.128 R28, [R120.X4+UR5+0x3080] ;  /* 0x00308005781c7984 */ /* 0x000ea20008004c00 */
[----:B------:R-:W-:Y:S01]  /*2150*/  FFMA R82, R42, R102, R37 ;  /* 0x000000662a527223 */ /* 0x000fe20000000025 */
[C---:B---3--:R-:W-:Y:S01]  /*2160*/  FFMA R36, R48.reuse, R100, R27 ;  /* 0x0000006430247223 */ /* 0x048fe2000000001b */
[C---:B------:R-:W-:Y:S01]  /*2170*/  FFMA R26, R48.reuse, R76, R26 ;  /* 0x0000004c301a7223 */ /* 0x040fe2000000001a */
[C---:B------:R-:W-:Y:S01]  /*2180*/  FFMA R24, R48.reuse, R52, R24 ;  /* 0x0000003430187223 */ /* 0x040fe20000000018 */
[----:B------:R-:W-:Y:S01]  /*2190*/  FFMA R48, R48, R32, R25 ;  /* 0x0000002030307223 */ /* 0x000fe20000000019 */
[C---:B------:R-:W-:Y:S01]  /*21a0*/  FFMA R25, R49.reuse, R101, R36 ;  /* 0x0000006531197223 */ /* 0x040fe20000000024 */
[C---:B------:R-:W-:Y:S01]  /*21b0*/  FFMA R27, R49.reuse, R77, R26 ;  /* 0x0000004d311b7223 */ /* 0x040fe2000000001a */
[----:B------:R-:W-:Y:S01]  /*21c0*/  FFMA R37, R49, R53, R24 ;  /* 0x0000003531257223 */ /* 0x000fe20000000018 */
[----:B------:R-:W-:Y:S01]  /*21d0*/  FFMA R107, R107, R55, R106 ;  /* 0x000000376b6b7223 */ /* 0x000fe2000000006a */
[C---:B------:R-:W-:Y:S01]  /*21e0*/  FFMA R104, R50.reuse, R102, R25 ;  /* 0x0000006632687223 */ /* 0x040fe20000000019 */
[-C--:B------:R-:W-:Y:S01]  /*21f0*/  FFMA R90, R50, R78.reuse, R27 ;  /* 0x0000004e325a7223 */ /* 0x080fe2000000001b */
[----:B------:R-:W-:Y:S01]  /*2200*/  FFMA R80, R42, R78, R39 ;  /* 0x0000004e2a507223 */ /* 0x000fe20000000027 */
[----:B------:R-:W3:Y:S01]  /*2210*/  LDS.128 R24, [R120.X4+UR5+0x3100] ;  /* 0x0031000578187984 */ /* 0x000ee20008004c00 */
[-C--:B------:R-:W-:Y:S01]  /*2220*/  FFMA R106, R50, R54.reuse, R37 ;  /* 0x00000036326a7223 */ /* 0x080fe20000000025 */
[C---:B------:R-:W-:Y:S01]  /*2230*/  FFMA R86, R42.reuse, R54, R41 ;  /* 0x000000362a567223 */ /* 0x040fe20000000029 */
[----:B------:R-:W-:Y:S01]  /*2240*/  FFMA R49, R49, R33, R48 ;  /* 0x0000002131317223 */ /* 0x000fe20000000030 */
[C---:B------:R-:W-:Y:S01]  /*2250*/  FFMA R145, R111.reuse, R103, R88 ;  /* 0x000000676f917223 */ /* 0x040fe20000000058 */
[-C--:B------:R-:W-:Y:S01]  /*2260*/  FFMA R74, R42, R34.reuse, R45 ;  /* 0x000000222a4a7223 */ /* 0x080fe2000000002d */
[----:B------:R-:W-:Y:S01]  /*2270*/  FFMA R111, R111, R55, R110 ;  /* 0x000000376f6f7223 */ /* 0x000fe2000000006e */
        /* <DEDUP_REMOVED lines=18> */
[C---:B------:R-:W-:Y:S01]  /*23a0*/  FFMA R82, R43.reuse, R103, R82 ;  /* 0x000000672b527223 */ /* 0x040fe20000000052 */
[C---:B------:R-:W-:Y:S01]  /*23b0*/  FFMA R80, R43.reuse, R79, R80 ;  /* 0x0000004f2b507223 */ /* 0x040fe20000000050 */
[C---:B--2---:R-:W-:Y:S01]  /*23c0*/  FFMA R56, R28.reuse, R52, R56 ;  /* 0x000000341c387223 */ /* 0x044fe20000000038 */
        /* <DEDUP_REMOVED lines=8> */
[C---:B------:R-:W-:Y:S01]  /*2450*/  FFMA R90, R51.reuse, R79, R90 ;  /* 0x0000004f335a7223 */ /* 0x040fe2000000005a */
[C---:B------:R-:W-:Y:S01]  /*2460*/  FFMA R88, R51.reuse, R35, R88 ;  /* 0x0000002333587223 */ /* 0x040fe20000000058 */
[----:B------:R-:W-:Y:S01]  /*2470*/  FFMA R106, R51, R55, R106 ;  /* 0x00000037336a7223 */ /* 0x000fe2000000006a */
[----:B------:R-:W-:Y:S01]  /*2480*/  FFMA R28, R28, R100, R59 ;  /* 0x000000641c1c7223 */ /* 0x000fe2000000003b */
[C---:B------:R-:W-:Y:S01]  /*2490*/  FFMA R142, R30.reuse, R54, R41 ;  /* 0x000000361e8e7223 */ /* 0x040fe20000000029 */
[C---:B------:R-:W-:Y:S01]  /*24a0*/  FFMA R108, R30.reuse, R34, R23 ;  /* 0x000000221e6c7223 */ /* 0x040fe20000000017 */
[----:B------:R-:W-:Y:S01]  /*24b0*/  FFMA R110, R30, R78, R21 ;  /* 0x0000004e1e6e7223 */ /* 0x000fe20000000015 */
[----:B------:R-:W-:Y:S01]  /*24c0*/  LDS.128 R40, [R125+0x90] ;  /* 0x000090007d287984 */ /* 0x000fe20000000c00 */
[----:B------:R-:W-:Y:S01]  /*24d0*/  FFMA R29, R29, R101, R28 ;  /* 0x000000651d1d7223 */ /* 0x000fe2000000001c */
[----:B---3--:R-:W-:Y:S01]  /*24e0*/  FFMA R28, R24, R32, R97 ;  /* 0x00000020181c7223 */ /* 0x008fe20000000061 */
[C---:B------:R-:W-:Y:S01]  /*24f0*/  FFMA R110, R31.reuse, R79, R110 ;  /* 0x0000004f1f6e7223 */ /* 0x040fe2000000006e */
[----:B------:R-:W2:Y:S01]  /*2500*/  LDS.128 R20, [R120.X4+UR5+0x10] ;  /* 0x0000100578147984 */ /* 0x000ea20008004c00 */
[----:B------:R-:W-:Y:S01]  /*2510*/  FFMA R140, R30, R102, R29 ;  /* 0x000000661e8c7223 */ /* 0x000fe2000000001d */
[C---:B------:R-:W-:Y:S01]  /*2520*/  FFMA R30, R24.reuse, R100, R99 ;  /* 0x00000064181e7223 */ /* 0x040fe20000000063 */
[C---:B------:R-:W-:Y:S01]  /*2530*/  FFMA R108, R31.reuse, R35, R108 ;  /* 0x000000231f6c7223 */ /* 0x040fe2000000006c */
[----:B------:R-:W3:Y:S01]  /*2540*/  LDS.128 R44, [R125+0x110] ;  /* 0x000110007d2c7984 */ /* 0x000ee20000000c00 */
[C---:B------:R-:W-:Y:S01]  /*2550*/  FFMA R140, R31.reuse, R103, R140 ;  /* 0x000000671f8c7223 */ /* 0x040fe2000000008c */
[----:B------:R-:W-:Y:S01]  /*2560*/  FFMA R142, R31, R55, R142 ;  /* 0x000000371f8e7223 */ /* 0x000fe2000000008e */
[C---:B------:R-:W-:Y:S01]  /*2570*/  FFMA R97, R25.reuse, R101, R30 ;  /* 0x0000006519617223 */ /* 0x040fe2000000001e */
[----:B------:R-:W4:Y:S01]  /*2580*/  LDS.128 R48, [R125+0x10] ;  /* 0x000010007d307984 */ /* 0x000f220000000c00 */
[C---:B------:R-:W-:Y:S01]  /*2590*/  FFMA R72, R25.reuse, R33, R28 ;  /* 0x0000002119487223 */ /* 0x040fe2000000001c */
[C---:B------:R-:W-:Y:S01]  /*25a0*/  FFMA R98, R24.reuse, R76, R98 ;  /* 0x0000004c18627223 */ /* 0x040fe20000000062 */
[----:B------:R-:W-:Y:S01]  /*25b0*/  FFMA R24, R24, R52, R96 ;  /* 0x0000003418187223 */ /* 0x000fe20000000060 */
[----:B------:R-:W4:Y:S01]  /*25c0*/  LDS.128 R56, [R125+0x190] ;  /* 0x000190007d387984 */ /* 0x000f220000000c00 */
[----:B-1----:R-:W-:Y:S01]  /*25d0*/  FFMA R32, R36, R32, R93 ;  /* 0x0000002024207223 */ /* 0x002fe2000000005d */
        /* <DEDUP_REMOVED lines=26> */
[C---:B--2---:R-:W-:Y:S01]  /*2780*/  FFMA R34, R20.reuse, R40, R129 ;  /* 0x0000002814227223 */ /* 0x044fe20000000081 */
[----:B------:R-:W-:Y:S01]  /*2790*/  FFMA R93, R39, R55, R38 ;  /* 0x00000037275d7223 */ /* 0x000fe20000000026 */
[----:B---3--:R-:W-:-:S02]  /*27a0*/  FFMA R36, R20, R44, R131 ;  /* 0x0000002c14247223 */ /* 0x008fc40000000083 */
[C---:B------:R-:W-:Y:S01]  /*27b0*/  FFMA R39, R21.reuse, R41, R34 ;  /* 0x0000002915277223 */ /* 0x040fe20000000022 */
[----:B----4-:R-:W-:Y:S01]  /*27c0*/  FFMA R32, R20, R48, R127 ;  /* 0x0000003014207223 */ /* 0x010fe2000000007f */
[C---:B------:R-:W-:Y:S02]  /*27d0*/  FFMA R37, R21.reuse, R45, R36 ;  /* 0x0000002d15257223 */ /* 0x040fe40000000024 */
[----:B------:R-:W-:Y:S01]  /*27e0*/  FFMA R36, R22, R42, R39 ;  /* 0x0000002a16247223 */ /* 0x000fe20000000027 */
[----:B------:R-:W-:Y:S01]  /*27f0*/  FFMA R20, R20, R56, R133 ;  /* 0x0000003814147223 */ /* 0x000fe20000000085 */
[C---:B------:R-:W-:Y:S01]  /*2800*/  FFMA R53, R21.reuse, R49, R32 ;  /* 0x0000003115357223 */ /* 0x040fe20000000020 */
[C---:B------:R-:W-:Y:S01]  /*2810*/  FFMA R38, R22.reuse, R46, R37 ;  /* 0x0000002e16267223 */ /* 0x040fe20000000025 */
[----:B------:R-:W2:Y:S01]  /*2820*/  LDS.128 R32, [R120.X4+UR5+0x190] ;  /* 0x0001900578207984 */ /* 0x000ea20008004c00 */
[----:B------:R-:W-:Y:S01]  /*2830*/  FFMA R21, R21, R57, R20 ;  /* 0x0000003915157223 */ /* 0x000fe20000000014 */
[----:B------:R-:W-:Y:S01]  /*2840*/  FFMA R20, R22, R50, R53 ;  /* 0x0000003216147223 */ /* 0x000fe20000000035 */
[C---:B------:R-:W-:Y:S01]  /*2850*/  FFMA R101, R23.reuse, R43, R36 ;  /* 0x0000002b17657223 */ /* 0x040fe20000000024 */
[----:B-1----:R-:W-:Y:S01]  /*2860*/  FFMA R36, R28, R56, R137 ;  /* 0x000000381c247223 */ /* 0x002fe20000000089 */
[----:B------:R-:W-:Y:S01]  /*2870*/  FFMA R22, R22, R58, R21 ;  /* 0x0000003a16167223 */ /* 0x000fe20000000015 */
[----:B------:R-:W-:Y:S01]  /*2880*/  FFMA R95, R23, R51, R20 ;  /* 0x00000033175f7223 */ /* 0x000fe20000000014 */
[C---:B------:R-:W-:Y:S01]  /*2890*/  FFMA R20, R28.reuse, R40, R105 ;  /* 0x000000281c147223 */ /* 0x040fe20000000069 */
[----:B------:R-:W-:Y:S01]  /*28a0*/  FFMA R37, R29, R57, R36 ;  /* 0x000000391d257223 */ /* 0x000fe20000000024 */
[----:B------:R-:W-:Y:S01]  /*28b0*/  FFMA R129, R23, R59, R22 ;  /* 0x0000003b17817223 */ /* 0x000fe20000000016 */
[C---:B------:R-:W-:Y:S01]  /*28c0*/  FFMA R22, R28.reuse, R44, R135 ;  /* 0x0000002c1c167223 */ /* 0x040fe20000000087 */
[----:B------:R-:W-:Y:S01]  /*28d0*/  FFMA R28, R28, R48, R107 ;  /* 0x000000301c1c7223 */ /* 0x000fe2000000006b */
[----:B------:R-:W-:Y:S01]  /*28e0*/  FFMA R53, R29, R41, R20 ;  /* 0x000000291d357223 */ /* 0x000fe20000000014 */
[----:B------:R-:W-:Y:S01]  /*28f0*/  FFMA R127, R23, R47, R38 ;  /* 0x0000002f177f7223 */ /* 0x000fe20000000026 */
        /* <DEDUP_REMOVED lines=76> */
[C---:B--2---:R-:W-:Y:S01]  /*2dc0*/  FFMA R36, R24.reuse, R56, R155 ;  /* 0x0000003818247223 */ /* 0x044fe2000000009b */
[C---:B------:R-:W-:Y:S01]  /*2dd0*/  FFMA R69, R31.reuse, R43, R28 ;  /* 0x0000002b1f457223 */ /* 0x040fe2000000001c */
[----:B------:R-:W-:Y:S01]  /*2de0*/  FFMA R149, R31, R51, R30 ;  /* 0x000000331f957223 */ /* 0x000fe2000000001e */
[C---:B------:R-:W-:Y:S01]  /*2df0*/  FFMA R30, R24.reuse, R44, R83 ;  /* 0x0000002c181e7223 */ /* 0x040fe20000000053 */
[C---:B------:R-:W-:Y:S01]  /*2e00*/  FFMA R28, R24.reuse, R40, R81 ;  /* 0x00000028181c7223 */ /* 0x040fe20000000051 */
[----:B------:R-:W-:Y:S01]  /*2e10*/  FFMA R24, R24, R48, R157 ;  /* 0x0000003018187223 */ /* 0x000fe2000000009d */
[C---:B------:R-:W-:Y:S01]  /*2e20*/  FFMA R37, R25.reuse, R57, R36 ;  /* 0x0000003919257223 */ /* 0x040fe20000000024 */
[C---:B------:R-:W-:Y:S01]  /*2e30*/  FFMA R39, R25.reuse, R45, R30 ;  /* 0x0000002d19277223 */ /* 0x040fe2000000001e */
[C---:B------:R-:W-:Y:S01]  /*2e40*/  FFMA R53, R25.reuse, R41, R28 ;  /* 0x0000002919357223 */ /* 0x040fe2000000001c */
[----:B------:R-:W-:Y:S01]  /*2e50*/  FFMA R25, R25, R49, R24 ;  /* 0x0000003119197223 */ /* 0x000fe20000000018 */
[-C--:B------:R-:W-:Y:S01]  /*2e60*/  FFMA R147, R31, R59.reuse, R38 ;  /* 0x0000003b1f937223 */ /* 0x080fe20000000026 */
[C---:B------:R-:W-:Y:S01]  /*2e70*/  FFMA R38, R26.reuse, R58, R37 ;  /* 0x0000003a1a267223 */ /* 0x040fe20000000025 */
[----:B------:R-:W2:Y:S01]  /*2e80*/  LDS.128 R28, [R120.X4+UR5+0x2090] ;  /* 0x00209005781c7984 */ /* 0x000ea20008004c00 */
        /* <DEDUP_REMOVED lines=33> */
[C---:B------:R-:W-:Y:S01]  /*30a0*/  FFMA R36, R22.reuse, R46, R39 ;  /* 0x0000002e16247223 */ /* 0x040fe20000000027 */
[C---:B------:R-:W-:Y:S01]  /*30b0*/  FFMA R20, R22.reuse, R42, R53 ;  /* 0x0000002a16147223 */ /* 0x040fe20000000035 */
[----:B------:R-:W-:Y:S01]  /*30c0*/  FFMA R22, R22, R50, R21 ;  /* 0x0000003216167223 */ /* 0x000fe20000000015 */
[----:B------:R-:W3:Y:S01]  /*30d0*/  LDS.128 R32, [R120.X4+UR5+0x2190] ;  /* 0x0021900578207984 */ /* 0x000ee20008004c00 */
[C---:B------:R-:W-:Y:S01]  /*30e0*/  FFMA R163, R23.reuse, R59, R38 ;  /* 0x0000003b17a37223 */ /* 0x040fe20000000026 */
[C---:B------:R-:W-:Y:S01]  /*30f0*/  FFMA R87, R23.reuse, R47, R36 ;  /* 0x0000002f17577223 */ /* 0x040fe20000000024 */
[C---:B------:R-:W-:Y:S01]  /*3100*/  FFMA R85, R23.reuse, R43, R20 ;  /* 0x0000002b17557223 */ /* 0x040fe20000000014 */
[----:B------:R-:W-:Y:S01]  /*3110*/  FFMA R165, R23, R51, R22 ;  /* 0x0000003317a57223 */ /* 0x000fe20000000016 */
[C---:B--2---:R-:W-:Y:S01]  /*3120*/  FFMA R66, R28.reuse, R44, R66 ;  /* 0x0000002c1c427223 */ /* 0x044fe20000000042 */
[----:B------:R-:W2:Y:S01]  /*3130*/  LDS.128 R20, [R120.X4+UR5+0x3010] ;  /* 0x0030100578147984 */ /* 0x000ea20008004c00 */
[C---:B------:R-:W-:Y:S01]  /*3140*/  FFMA R64, R28.reuse, R40, R64 ;  /* 0x000000281c407223 */ /* 0x040fe20000000040 */
[C---:B------:R-:W-:Y:S01]  /*3150*/  FFMA R68, R28.reuse, R56, R68 ;  /* 0x000000381c447223 */ /* 0x040fe20000000044 */
[C---:B------:R-:W-:Y:S01]  /*3160*/  FFMA R39, R29.reuse, R45, R66 ;  /* 0x0000002d1d277223 */ /* 0x040fe20000000042 */
[----:B------:R-:W-:Y:S01]  /*3170*/  FFMA R70, R28, R48, R70 ;  /* 0x000000301c467223 */ /* 0x000fe20000000046 */
[C---:B------:R-:W-:Y:S01]  /*3180*/  FFMA R53, R29.reuse, R41, R64 ;  /* 0x000000291d357223 */ /* 0x040fe20000000040 */
[C---:B------:R-:W-:Y:S01]  /*3190*/  FFMA R37, R29.reuse, R57, R68 ;  /* 0x000000391d257223 */ /* 0x040fe20000000044 */
[----:B------:R-:W4:Y:S01]  /*31a0*/  LDS.128 R64, [R120.X4+UR5+0x3090] ;  /* 0x0030900578407984 */ /* 0x000f220008004c00 */
        /* <DEDUP_REMOVED lines=43> */
[-C--:B------:R-:W-:Y:S01]  /*3460*/  FFMA R21, R21, R41.reuse, R20 ;  /* 0x0000002915157223 */ /* 0x080fe20000000014 */
[----:B------:R-:W2:Y:S01]  /*3470*/  LDS.128 R60, [R120.X4+UR5+0x3190] ;  /* 0x00319005783c7984 */ /* 0x000ea20008004c00 */
[C---:B------:R-:W-:Y:S01]  /*3480*/  FFMA R102, R22.reuse, R50, R29 ;  /* 0x0000003216667223 */ /* 0x040fe2000000001d */
[C---:B------:R-:W-:Y:S01]  /*3490*/  FFMA R100, R22.reuse, R58, R25 ;  /* 0x0000003a16647223 */ /* 0x040fe20000000019 */
[C---:B------:R-:W-:Y:S01]  /*34a0*/  FFMA R98, R22.reuse, R46, R27 ;  /* 0x0000002e16627223 */ /* 0x040fe2000000001b */
[----:B------:R-:W-:Y:S01]  /*34b0*/  FFMA R96, R22, R42, R21 ;  /* 0x0000002a16607223 */ /* 0x000fe20000000015 */
[C---:B----4-:R-:W-:Y:S01]  /*34c0*/  FFMA R142, R64.reuse, R48, R142 ;  /* 0x00000030408e7223 */ /* 0x050fe2000000008e */
[C---:B------:R-:W-:Y:S01]  /*34d0*/  FFMA R108, R64.reuse, R40, R108 ;  /* 0x00000028406c7223 */ /* 0x040fe2000000006c */
[----:B------:R-:W-:Y:S01]  /*34e0*/  FFMA R110, R64, R44, R110 ;  /* 0x0000002c406e7223 */ /* 0x000fe2000000006e */
[----:B------:R-:W-:Y:S01]  /*34f0*/  FFMA R33, R33, R41, R88 ;  /* 0x0000002921217223 */ /* 0x000fe20000000058 */
[C---:B------:R-:W-:Y:S01]  /*3500*/  FFMA R100, R23.reuse, R59, R100 ;  /* 0x0000003b17647223 */ /* 0x040fe20000000064 */
[C---:B------:R-:W-:Y:S01]  /*3510*/  FFMA R98, R23.reuse, R47, R98 ;  /* 0x0000002f17627223 */ /* 0x040fe20000000062 */
[C---:B------:R-:W-:Y:S01]  /*3520*/  FFMA R96, R23.reuse, R43, R96 ;  /* 0x0000002b17607223 */ /* 0x040fe20000000060 */
[----:B------:R-:W-:Y:S01]  /*3530*/  FFMA R102, R23, R51, R102 ;  /* 0x0000003317667223 */ /* 0x000fe20000000066 */
[C---:B------:R-:W-:Y:S01]  /*3540*/  FFMA R25, R65.reuse, R49, R142 ;  /* 0x0000003141197223 */ /* 0x040fe2000000008e */
[C---:B------:R-:W-:Y:S01]  /*3550*/  FFMA R23, R65.reuse, R41, R108 ;  /* 0x0000002941177223 */ /* 0x040fe2000000006c */
[----:B------:R-:W-:Y:S01]  /*3560*/  FFMA R21, R65, R45, R110 ;  /* 0x0000002d41157223 */ /* 0x000fe2000000006e */
[----:B------:R-:W-:Y:S01]  /*3570*/  FFMA R88, R34, R42, R33 ;  /* 0x0000002a22587223 */ /* 0x000fe20000000021 */
        /* <DEDUP_REMOVED lines=8> */
[----:B------:R-:W-:Y:S01]  /*3600*/  LDS.128 R36, [R120.X4+UR5+0x20] ;  /* 0x0000200578247984 */ /* 0x000fe20008004c00 */
[----:B------:R-:W-:Y:S01]  /*3610*/  FFMA R65, R65, R57, R140 ;  /* 0x0000003941417223 */ /* 0x000fe2000000008c */
[C---:B-1----:R-:W-:Y:S01]  /*3620*/  FFMA R64, R52.reuse, R40, R97 ;  /* 0x0000002834407223 */ /* 0x042fe20000000061 */
[----:B------:R-:W-:Y:S01]  /*3630*/  FFMA R72, R52, R56, R72 ;  /* 0x0000003834487223 */ /* 0x000fe20000000048 */
[----:B------:R-:W1:Y:S01]  /*3640*/  LDS.128 R20, [R125+0xa0] ;  /* 0x0000a0007d147984 */ /* 0x000e620000000c00 */
[----:B------:R-:W-:Y:S01]  /*3650*/  FFMA R108, R66, R58, R65 ;  /* 0x0000003a426c7223 */ /* 0x000fe20000000041 */
[C---:B------:R-:W-:Y:S01]  /*3660*/  FFMA R66, R52.reuse, R44, R99 ;  /* 0x0000002c34427223 */ /* 0x040fe20000000063 */
[----:B------:R-:W-:Y:S01]  /*3670*/  FFMA R84, R52, R48, R84 ;  /* 0x0000003034547223 */ /* 0x000fe20000000054 */
[----:B------:R-:W3:Y:S01]  /*3680*/  LDS.128 R24, [R125+0x120] ;  /* 0x000120007d187984 */ /* 0x000ee20000000c00 */
[C---:B------:R-:W-:Y:S01]  /*3690*/  FFMA R108, R67.reuse, R59, R108 ;  /* 0x0000003b436c7223 */ /* 0x040fe2000000006c */
[C---:B------:R-:W-:Y:S01]  /*36a0*/  FFMA R106, R67.reuse, R47, R106 ;  /* 0x0000002f436a7223 */ /* 0x040fe2000000006a */
[C---:B------:R-:W-:Y:S01]  /*36b0*/  FFMA R104, R67.reuse, R43, R104 ;  /* 0x0000002b43687223 */ /* 0x040fe20000000068 */
[----:B------:R-:W4:Y:S01]  /*36c0*/  LDS.128 R28, [R125+0x20] ;  /* 0x000020007d1c7984 */ /* 0x000f220000000c00 */
[----:B------:R-:W-:Y:S01]  /*36d0*/  FFMA R110, R67, R51, R110 ;  /* 0x00000033436e7223 */ /* 0x000fe2000000006e */
[C---:B------:R-:W-:Y:S01]  /*36e0*/  FFMA R99, R53.reuse, R45, R66 ;  /* 0x0000002d35637223 */ /* 0x040fe20000000042 */
[C---:B------:R-:W-:Y:S01]  /*36f0*/  FFMA R52, R53.reuse, R41, R64 ;  /* 0x0000002935347223 */ /* 0x040fe20000000040 */
[----:B------:R-:W4:Y:S01]  /*3700*/  LDS.128 R32, [R125+0x1a0] ;  /* 0x0001a0007d207984 */ /* 0x000f220000000c00 */
[C---:B------:R-:W-:Y:S01]  /*3710*/  FFMA R97, R53.reuse, R57, R72 ;  /* 0x0000003935617223 */ /* 0x040fe20000000048 */
[----:B------:R-:W-:Y:S01]  /*3720*/  FFMA R53, R53, R49, R84 ;  /* 0x0000003135357223 */ /* 0x000fe20000000054 */
[C---:B------:R-:W-:Y:S01]  /*3730*/  FFMA R52, R54.reuse, R42, R52 ;  /* 0x0000002a36347223 */ /* 0x040fe20000000034 */
[----:B------:R-:W4:Y:S01]  /*3740*/  LDS.128 R64, [R120.X4+UR5+0xa0] ;  /* 0x0000a00578407984 */ /* 0x000f220008004c00 */
        /* <DEDUP_REMOVED lines=23> */
[----:B-1----:R-:W-:Y:S01]  /*38c0*/  FFMA R42, R36, R20, R101 ;  /* 0x00000014242a7223 */ /* 0x002fe20000000065 */
[----:B------:R-:W-:-:S02]  /*38d0*/  FFMA R77, R63, R59, R58 ;  /* 0x0000003b3f4d7223 */ /* 0x000fc4000000003a */
[----:B------:R-:W-:Y:S01]  /*38e0*/  LDS.128 R60, [R120.X4+UR5+0x31a0] ;  /* 0x0031a005783c7984 */ /* 0x000fe20008004c00 */
[C---:B---3--:R-:W-:Y:S01]  /*38f0*/  FFMA R44, R36.reuse, R24, R127 ;  /* 0x00000018242c7223 */ /* 0x048fe2000000007f */
[C---:B------:R-:W-:Y:S01]  /*3900*/  FFMA R47, R37.reuse, R21, R42 ;  /* 0x00000015252f7223 */ /* 0x040fe2000000002a */
[----:B----4-:R-:W-:Y:S02]  /*3910*/  FFMA R40, R36, R28, R95 ;  /* 0x0000001c24287223 */ /* 0x010fe4000000005f */
[C---:B------:R-:W-:Y:S01]  /*3920*/  FFMA R45, R37.reuse, R25, R44 ;  /* 0x00000019252d7223 */ /* 0x040fe2000000002c */
[----:B------:R-:W-:Y:S01]  /*3930*/  FFMA R44, R38, R22, R47 ;  /* 0x00000016262c7223 */ /* 0x000fe2000000002f */
[----:B------:R-:W-:Y:S01]  /*3940*/  FFMA R36, R36, R32, R129 ;  /* 0x0000002024247223 */ /* 0x000fe20000000081 */
[C---:B------:R-:W-:Y:S01]  /*3950*/  FFMA R49, R37.reuse, R29, R40 ;  /* 0x0000001d25317223 */ /* 0x040fe20000000028 */
[C---:B------:R-:W-:Y:S01]  /*3960*/  FFMA R46, R38.reuse, R26, R45 ;  /* 0x0000001a262e7223 */ /* 0x040fe2000000002d */
[----:B------:R-:W1:Y:S01]  /*3970*/  LDS.128 R40, [R120.X4+UR5+0x1a0] ;  /* 0x0001a00578287984 */ /* 0x000e620008004c00 */
[----:B------:R-:W-:Y:S01]  /*3980*/  FFMA R37, R37, R33, R36 ;  /* 0x0000002125257223 */ /* 0x000fe20000000024 */
[----:B------:R-:W-:Y:S01]  /*3990*/  FFMA R36, R38, R30, R49 ;  /* 0x0000001e26247223 */ /* 0x000fe20000000031 */
        /* <DEDUP_REMOVED lines=12> */
[C---:B------:R-:W-:Y:S01]  /*3a60*/  FFMA R44, R66.reuse, R22, R49 ;  /* 0x00000016422c7223 */ /* 0x040fe20000000031 */
[----:B------:R-:W3:Y:S01]  /*3a70*/  LDS.128 R36, [R120.X4+UR5+0x1020] ;  /* 0x0010200578247984 */ /* 0x000ee20008004c00 */
        /* <DEDUP_REMOVED lines=107> */
[C---:B--2---:R-:W-:Y:S01]  /*4130*/  FFMA R42, R36.reuse, R24, R87 ;  /* 0x00000018242a7223 */ /* 0x044fe20000000057 */
        /* <DEDUP_REMOVED lines=12> */
[-C--:B------:R-:W-:Y:S01]  /*4200*/  FFMA R38, R38, R30.reuse, R37 ;  /* 0x0000001e26267223 */ /* 0x080fe20000000025 */
[C---:B------:R-:W-:Y:S01]  /*4210*/  FFMA R163, R39.reuse, R35, R54 ;  /* 0x0000002327a37223 */ /* 0x040fe20000000036 */
[C---:B------:R-:W-:Y:S01]  /*4220*/  FFMA R87, R39.reuse, R27, R52 ;  /* 0x0000001b27577223 */ /* 0x040fe20000000034 */
[C---:B------:R-:W-:Y:S01]  /*4230*/  FFMA R85, R39.reuse, R23, R36 ;  /* 0x0000001727557223 */ /* 0x040fe20000000024 */
[-C--:B------:R-:W-:Y:S01]  /*4240*/  FFMA R165, R39, R31.reuse, R38 ;  /* 0x0000001f27a57223 */ /* 0x080fe20000000026 */
[----:B------:R-:W-:Y:S01]  /*4250*/  FFMA R66, R66, R30, R65 ;  /* 0x0000001e42427223 */ /* 0x000fe20000000041 */
[----:B------:R-:W4:Y:S01]  /*4260*/  LDS.128 R36, [R120.X4+UR5+0x3020] ;  /* 0x0030200578247984 */ /* 0x000f220008004c00 */
[C---:B-1----:R-:W-:Y:S01]  /*4270*/  FFMA R76, R44.reuse, R32, R76 ;  /* 0x000000202c4c7223 */ /* 0x042fe2000000004c */
[C---:B------:R-:W-:Y:S01]  /*4280*/  FFMA R70, R44.reuse, R24, R70 ;  /* 0x000000182c467223 */ /* 0x040fe20000000046 */
[----:B------:R-:W-:Y:S01]  /*4290*/  FFMA R133, R67, R31, R66 ;  /* 0x0000001f43857223 */ /* 0x000fe20000000042 */
        /* <DEDUP_REMOVED lines=13> */
[C---:B---3--:R-:W-:Y:S01]  /*4370*/  FFMA R82, R48.reuse, R32, R82 ;  /* 0x0000002030527223 */ /* 0x048fe20000000052 */
        /* <DEDUP_REMOVED lines=8> */
[----:B------:R-:W3:Y:S01]  /*4400*/  LDS.128 R56, [R120.X4+UR5+0x3120] ;  /* 0x0031200578387984 */ /* 0x000ee20008004c00 */
[-C--:B------:R-:W-:Y:S01]  /*4410*/  FFMA R49, R49, R29.reuse, R86 ;  /* 0x0000001d31317223 */ /* 0x080fe20000000056 */
[C---:B------:R-:W-:Y:S01]  /*4420*/  FFMA R82, R50.reuse, R34, R45 ;  /* 0x0000002232527223 */ /* 0x040fe2000000002d */
[----:B------:R-:W-:Y:S01]  /*4430*/  FFMA R80, R50, R26, R47 ;  /* 0x0000001a32507223 */ /* 0x000fe2000000002f */
[C---:B--2---:R-:W-:Y:S01]  /*4440*/  FFMA R94, R40.reuse, R28, R94 ;  /* 0x0000001c285e7223 */ /* 0x044fe2000000005e */
        /* <DEDUP_REMOVED lines=12> */
[C---:B----4-:R-:W-:Y:S01]  /*4510*/  FFMA R102, R36.reuse, R28, R102 ;  /* 0x0000001c24667223 */ /* 0x050fe20000000066 */
        /* <DEDUP_REMOVED lines=25> */
[C---:B------:R-:W-:Y:S01]  /*46b0*/  FFMA R41, R65.reuse, R29, R110 ;  /* 0x0000001d41297223 */ /* 0x040fe2000000006e */
[----:B------:R-:W-:Y:S01]  /*46c0*/  FFMA R108, R64, R32, R108 ;  /* 0x00000020406c7223 */ /* 0x000fe2000000006c */
[C---:B------:R-:W-:Y:S01]  /*46d0*/  FFMA R104, R66.reuse, R22, R39 ;  /* 0x0000001642687223 */ /* 0x040fe20000000027 */
[C---:B------:R-:W-:Y:S01]  /*46e0*/  FFMA R106, R66.reuse, R26, R37 ;  /* 0x0000001a426a7223 */ /* 0x040fe20000000025 */
[----:B------:R-:W-:Y:S01]  /*46f0*/  LDS.128 R52, [R120.X4+UR5+0x30] ;  /* 0x0000300578347984 */ /* 0x000fe20008004c00 */
[----:B------:R-:W-:Y:S01]  /*4700*/  FFMA R65, R65, R33, R108 ;  /* 0x0000002141417223 */ /* 0x000fe2000000006c */
[----:B------:R-:W-:Y:S01]  /*4710*/  FFMA R110, R66, R30, R41 ;  /* 0x0000001e426e7223 */ /* 0x000fe20000000029 */
[----:B---3--:R-:W-:Y:S01]  /*4720*/  FFMA R64, R56, R20, R97 ;  /* 0x0000001438407223 */ /* 0x008fe20000000061 */
[----:B------:R-:W1:Y:S01]  /*4730*/  LDS.128 R36, [R125+0xb0] ;  /* 0x0000b0007d247984 */ /* 0x000e620000000c00 */
[----:B------:R-:W-:Y:S01]  /*4740*/  FFMA R108, R66, R34, R65 ;  /* 0x00000022426c7223 */ /* 0x000fe20000000041 */
[C---:B------:R-:W-:Y:S01]  /*4750*/  FFMA R66, R56.reuse, R24, R99 ;  /* 0x0000001838427223 */ /* 0x040fe20000000063 */
[C---:B------:R-:W-:Y:S01]  /*4760*/  FFMA R72, R56.reuse, R32, R72 ;  /* 0x0000002038487223 */ /* 0x040fe20000000048 */
[----:B------:R-:W2:Y:S01]  /*4770*/  LDS.128 R44, [R125+0x30] ;  /* 0x000030007d2c7984 */ /* 0x000ea20000000c00 */
[----:B------:R-:W-:Y:S01]  /*4780*/  FFMA R84, R56, R28, R84 ;  /* 0x0000001c38547223 */ /* 0x000fe20000000054 */
[C---:B------:R-:W-:Y:S01]  /*4790*/  FFMA R108, R67.reuse, R35, R108 ;  /* 0x00000023436c7223 */ /* 0x040fe2000000006c */
[C---:B------:R-:W-:Y:S01]  /*47a0*/  FFMA R106, R67.reuse, R27, R106 ;  /* 0x0000001b436a7223 */ /* 0x040fe2000000006a */
[----:B------:R-:W3:Y:S01]  /*47b0*/  LDS.128 R40, [R125+0x130] ;  /* 0x000130007d287984 */ /* 0x000ee20000000c00 */
[C---:B------:R-:W-:Y:S01]  /*47c0*/  FFMA R104, R67.reuse, R23, R104 ;  /* 0x0000001743687223 */ /* 0x040fe20000000068 */
[----:B------:R-:W-:Y:S01]  /*47d0*/  FFMA R110, R67, R31, R110 ;  /* 0x0000001f436e7223 */ /* 0x000fe2000000006e */
        /* <DEDUP_REMOVED lines=8> */
[----:B------:R-:W4:Y:S01]  /*4860*/  LDS.128 R48, [R125+0x1b0] ;  /* 0x0001b0007d307984 */ /* 0x000f220000000c00 */
        /* <DEDUP_REMOVED lines=10> */
[----:B------:R-:W4:Y:S01]  /*4910*/  LDS.128 R56, [R120.X4+UR5+0x130] ;  /* 0x0001300578387984 */ /* 0x000f220008004c00 */
        /* <DEDUP_REMOVED lines=11> */
[C---:B-1----:R-:W-:Y:S01]  /*49d0*/  FFMA R22, R52.reuse, R36, R101 ;  /* 0x0000002434167223 */ /* 0x042fe20000000065 */
[----:B------:R-:W-:Y:S01]  /*49e0*/  FFMA R79, R63, R27, R26 ;  /* 0x0000001b3f4f7223 */ /* 0x000fe2000000001a */
[----:B--2---:R-:W-:Y:S01]  /*49f0*/  FFMA R20, R52, R44, R95 ;  /* 0x0000002c34147223 */ /* 0x004fe2000000005f */
[----:B------:R-:W-:Y:S01]  /*4a00*/  FFMA R34, R62, R34, R33 ;  /* 0x000000223e227223 */ /* 0x000fe20000000021 */
[----:B------:R-:W-:Y:S01]  /*4a10*/  FFMA R27, R53, R37, R22 ;  /* 0x00000025351b7223 */ /* 0x000fe20000000016 */
[----:B------:R-:W-:Y:S01]  /*4a20*/  FFMA R103, R63, R31, R30 ;  /* 0x0000001f3f677223 */ /* 0x000fe2000000001e */
[----:B---3--:R-:W-:Y:S01]  /*4a30*/  FFMA R24, R52, R40, R127 ;  /* 0x0000002834187223 */ /* 0x008fe2000000007f */
[C---:B------:R-:W-:Y:S01]  /*4a40*/  FFMA R29, R53.reuse, R45, R20 ;  /* 0x0000002d351d7223 */ /* 0x040fe20000000014 */
[C---:B------:R-:W-:Y:S01]  /*4a50*/  FFMA R26, R54.reuse, R38, R27 ;  /* 0x00000026361a7223 */ /* 0x040fe2000000001b */
[----:B------:R-:W1:Y:S01]  /*4a60*/  LDS.128 R20, [R120.X4+UR5+0x1b0] ;  /* 0x0001b00578147984 */ /* 0x000e620008004c00 */
[----:B------:R-:W-:Y:S01]  /*4a70*/  FFMA R25, R53, R41, R24 ;  /* 0x0000002935197223 */ /* 0x000fe20000000018 */
[----:B------:R-:W-:Y:S01]  /*4a80*/  FFMA R24, R54, R46, R29 ;  /* 0x0000002e36187223 */ /* 0x000fe2000000001d */
[C---:B------:R-:W-:Y:S01]  /*4a90*/  FFMA R101, R55.reuse, R39, R26 ;  /* 0x0000002737657223 */ /* 0x040fe2000000001a */
[----:B----4-:R-:W-:Y:S01]  /*4aa0*/  FFMA R26, R64, R40, R107 ;  /* 0x00000028401a7223 */ /* 0x010fe2000000006b */
[----:B------:R-:W-:Y:S01]  /*4ab0*/  FFMA R28, R54, R42, R25 ;  /* 0x0000002a361c7223 */ /* 0x000fe20000000019 */
[----:B------:R-:W-:Y:S01]  /*4ac0*/  FFMA R95, R55, R47, R24 ;  /* 0x0000002f375f7223 */ /* 0x000fe20000000018 */
[C---:B------:R-:W-:Y:S01]  /*4ad0*/  FFMA R24, R64.reuse, R36, R105 ;  /* 0x0000002440187223 */ /* 0x040fe20000000069 */
[----:B------:R-:W-:Y:S01]  /*4ae0*/  FFMA R31, R65, R41, R26 ;  /* 0x00000029411f7223 */ /* 0x000fe2000000001a */
[----:B------:R-:W-:Y:S01]  /*4af0*/  FFMA R127, R55, R43, R28 ;  /* 0x0000002b377f7223 */ /* 0x000fe2000000001c */
[----:B------:R-:W-:Y:S01]  /*4b00*/  FFMA R28, R64, R48, R131 ;  /* 0x00000030401c7223 */ /* 0x000fe20000000083 */
[C---:B------:R-:W-:Y:S01]  /*4b10*/  FFMA R33, R65.reuse, R37, R24 ;  /* 0x0000002541217223 */ /* 0x040fe20000000018 */
[C---:B------:R-:W-:Y:S01]  /*4b20*/  FFMA R30, R66.reuse, R42, R31 ;  /* 0x0000002a421e7223 */ /* 0x040fe2000000001f */
[----:B------:R-:W2:Y:S01]  /*4b30*/  LDS.128 R24, [R120.X4+UR5+0x1030] ;  /* 0x0010300578187984 */ /* 0x000ea20008004c00 */
[----:B------:R-:W-:Y:S01]  /*4b40*/  FFMA R29, R65, R49, R28 ;  /* 0x00000031411d7223 */ /* 0x000fe2000000001c */
        /* <DEDUP_REMOVED lines=8> */
[----:B------:R-:W-:Y:S01]  /*4bd0*/  FFMA R77, R63, R35, R34 ;  /* 0x000000233f4d7223 */ /* 0x000fe20000000022 */
        /* <DEDUP_REMOVED lines=11> */
[----:B------:R-:W-:Y:S01]  /*4c90*/  FFMA R52, R58, R50, R33 ;  /* 0x000000323a347223 */ /* 0x000fe20000000021 */
[C---:B------:R-:W-:Y:S01]  /*4ca0*/  FFMA R91, R59.reuse, R43, R34 ;  /* 0x0000002b3b5b7223 */ /* 0x040fe20000000022 */
[----:B------:R-:W-:Y:S01]  /*4cb0*/  FFMA R89, R59, R39, R32 ;  /* 0x000000273b597223 */ /* 0x000fe20000000020 */
[-C--:B------:R-:W-:Y:S01]  /*4cc0*/  FFMA R129, R55, R51.reuse, R54 ;  /* 0x0000003337817223 */ /* 0x080fe20000000036 */
[----:B------:R-:W-:Y:S01]  /*4cd0*/  FFMA R135, R59, R51, R52 ;  /* 0x000000333b877223 */ /* 0x000fe20000000034 */
[C---:B-1----:R-:W-:Y:S01]  /*4ce0*/  FFMA R52, R20.reuse, R48, R139 ;  /* 0x0000003014347223 */ /* 0x042fe2000000008b */
        /* <DEDUP_REMOVED lines=84> */
[C---:B---3--:R-:W-:Y:S01]  /*5230*/  FFMA R22, R24.reuse, R40, R87 ;  /* 0x0000002818167223 */ /* 0x048fe20000000057 */
[C---:B------:R-:W-:Y:S01]  /*5240*/  FFMA R20, R24.reuse, R36, R85 ;  /* 0x0000002418147223 */ /* 0x040fe20000000055 */
[C---:B------:R-:W-:Y:S01]  /*5250*/  FFMA R52, R24.reuse, R48, R163 ;  /* 0x0000003018347223 */ /* 0x040fe200000000a3 */
[-C--:B------:R-:W-:Y:S01]  /*5260*/  FFMA R24, R24, R44.reuse, R165 ;  /* 0x0000002c18187223 */ /* 0x080fe200000000a5 */
[----:B------:R-:W-:Y:S01]  /*5270*/  FFMA R159, R23, R51, R54 ;  /* 0x00000033179f7223 */ /* 0x000fe20000000036 */
[C---:B------:R-:W-:Y:S01]  /*5280*/  FFMA R55, R25.reuse, R41, R22 ;  /* 0x0000002919377223 */ /* 0x040fe20000000016 */
[C---:B------:R-:W-:Y:S01]  /*5290*/  FFMA R53, R25.reuse, R49, R52 ;  /* 0x0000003119357223 */ /* 0x040fe20000000034 */
[C---:B------:R-:W-:Y:S01]  /*52a0*/  FFMA R57, R25.reuse, R37, R20 ;  /* 0x0000002519397223 */ /* 0x040fe20000000014 */
[-C--:B------:R-:W-:Y:S01]  /*52b0*/  FFMA R25, R25, R45.reuse, R24 ;  /* 0x0000002d19197223 */ /* 0x080fe20000000018 */
[----:B------:R-:W3:Y:S01]  /*52c0*/  LDS.128 R20, [R120.X4+UR5+0x21b0] ;  /* 0x0021b00578147984 */ /* 0x000ee20008004c00 */
[----:B------:R-:W-:Y:S01]  /*52d0*/  FFMA R64, R64, R44, R133 ;  /* 0x0000002c40407223 */ /* 0x000fe20000000085 */
[C---:B------:R-:W-:Y:S01]  /*52e0*/  FFMA R54, R26.reuse, R50, R53 ;  /* 0x000000321a367223 */ /* 0x040fe20000000035 */
[C---:B------:R-:W-:Y:S01]  /*52f0*/  FFMA R52, R26.reuse, R42, R55 ;  /* 0x0000002a1a347223 */ /* 0x040fe20000000037 */
[C---:B------:R-:W-:Y:S01]  /*5300*/  FFMA R24, R26.reuse, R38, R57 ;  /* 0x000000261a187223 */ /* 0x040fe20000000039 */
[-C--:B------:R-:W-:Y:S01]  /*5310*/  FFMA R26, R26, R46.reuse, R25 ;  /* 0x0000002e1a1a7223 */ /* 0x080fe20000000019 */
[----:B------:R-:W-:Y:S01]  /*5320*/  FFMA R65, R65, R45, R64 ;  /* 0x0000002d41417223 */ /* 0x000fe20000000040 */
[C---:B------:R-:W-:Y:S01]  /*5330*/  FFMA R163, R27.reuse, R51, R54 ;  /* 0x000000331ba37223 */ /* 0x040fe20000000036 */
[C---:B------:R-:W-:Y:S01]  /*5340*/  FFMA R87, R27.reuse, R43, R52 ;  /* 0x0000002b1b577223 */ /* 0x040fe20000000034 */
[C---:B------:R-:W-:Y:S01]  /*5350*/  FFMA R85, R27.reuse, R39, R24 ;  /* 0x000000271b557223 */ /* 0x040fe20000000018 */
[----:B------:R-:W-:Y:S01]  /*5360*/  FFMA R66, R66, R46, R65 ;  /* 0x0000002e42427223 */ /* 0x000fe20000000041 */
[-C--:B------:R-:W-:Y:S01]  /*5370*/  FFMA R165, R27, R47.reuse, R26 ;  /* 0x0000002f1ba57223 */ /* 0x080fe2000000001a */
[C---:B-1----:R-:W-:Y:S01]  /*5380*/  FFMA R68, R28.reuse, R36, R68 ;  /* 0x000000241c447223 */ /* 0x042fe20000000044 */
[----:B------:R-:W1:Y:S01]  /*5390*/  LDS.128 R24, [R120.X4+UR5+0x3030] ;  /* 0x0030300578187984 */ /* 0x000e620008004c00 */
        /* <DEDUP_REMOVED lines=14> */
[----:B------:R-:W4:Y:S01]  /*5480*/  LDS.128 R56, [R120.X4+UR5+0x3130] ;  /* 0x0031300578387984 */ /* 0x000f220008004c00 */
[C---:B--2---:R-:W-:Y:S01]  /*5490*/  FFMA R82, R32.reuse, R48, R82 ;  /* 0x0000003020527223 */ /* 0x044fe20000000052 */
[C---:B------:R-:W-:Y:S01]  /*54a0*/  FFMA R80, R32.reuse, R40, R80 ;  /* 0x0000002820507223 */ /* 0x040fe20000000050 */
[C---:B------:R-:W-:Y:S01]  /*54b0*/  FFMA R74, R32.reuse, R36, R74 ;  /* 0x00000024204a7223 */ /* 0x040fe2000000004a */
        /* <DEDUP_REMOVED lines=8> */
[-C--:B------:R-:W-:Y:S01]  /*5540*/  FFMA R33, R33, R45.reuse, R86 ;  /* 0x0000002d21217223 */ /* 0x080fe20000000056 */
[C---:B---3--:R-:W-:Y:S01]  /*5550*/  FFMA R94, R20.reuse, R44, R94 ;  /* 0x0000002c145e7223 */ /* 0x048fe2000000005e */
[C---:B------:R-:W-:Y:S01]  /*5560*/  FFMA R92, R20.reuse, R48, R92 ;  /* 0x00000030145c7223 */ /* 0x040fe2000000005c */
[C---:B------:R-:W-:Y:S01]  /*5570*/  FFMA R90, R20.reuse, R40, R90 ;  /* 0x00000028145a7223 */ /* 0x040fe2000000005a */
[----:B------:R-:W-:Y:S01]  /*5580*/  FFMA R88, R20, R36, R88 ;  /* 0x0000002414587223 */ /* 0x000fe20000000058 */
        /* <DEDUP_REMOVED lines=13> */
[----:B------:R-:W1:Y:S01]  /*5660*/  LDS.128 R60, [R120.X4+UR5+0x31b0] ;  /* 0x0031b005783c7984 */ /* 0x000e620008004c00 */
[C---:B------:R-:W-:Y:S01]  /*5670*/  FFMA R92, R23.reuse, R51, R92 ;  /* 0x00000033175c7223 */ /* 0x040fe2000000005c */
[C---:B------:R-:W-:Y:S01]  /*5680*/  FFMA R90, R23.reuse, R43, R90 ;  /* 0x0000002b175a7223 */ /* 0x040fe2000000005a */
[C---:B------:R-:W-:Y:S01]  /*5690*/  FFMA R88, R23.reuse, R39, R88 ;  /* 0x0000002717587223 */ /* 0x040fe20000000058 */
[----:B------:R-:W-:Y:S01]  /*56a0*/  FFMA R94, R23, R47, R94 ;  /* 0x0000002f175e7223 */ /* 0x000fe2000000005e */
[C---:B------:R-:W-:Y:S01]  /*56b0*/  FFMA R102, R24.reuse, R44, R102 ;  /* 0x0000002c18667223 */ /* 0x040fe20000000066 */
[-C--:B------:R-:W-:Y:S01]  /*56c0*/  FFMA R96, R24, R36.reuse, R96 ;  /* 0x0000002418607223 */ /* 0x080fe20000000060 */
[C---:B------:R-:W-:Y:S01]  /*56d0*/  FFMA R21, R25.reuse, R49, R100 ;  /* 0x0000003119157223 */ /* 0x040fe20000000064 */
[C---:B------:R-:W-:Y:S01]  /*56e0*/  FFMA R23, R25.reuse, R41, R98 ;  /* 0x0000002919177223 */ /* 0x040fe20000000062 */
[C---:B----4-:R-:W-:Y:S01]  /*56f0*/  FFMA R104, R64.reuse, R36, R104 ;  /* 0x0000002440687223 */ /* 0x050fe20000000068 */
[----:B------:R-:W-:Y:S01]  /*5700*/  FFMA R106, R64, R40, R106 ;  /* 0x00000028406a7223 */ /* 0x000fe2000000006a */
[C---:B------:R-:W-:Y:S01]  /*5710*/  FFMA R29, R25.reuse, R45, R102 ;  /* 0x0000002d191d7223 */ /* 0x040fe20000000066 */
[-C--:B------:R-:W-:Y:S01]  /*5720*/  FFMA R25, R25, R37.reuse, R96 ;  /* 0x0000002519197223 */ /* 0x080fe20000000060 */
[C---:B------:R-:W-:Y:S01]  /*5730*/  FFMA R100, R26.reuse, R50, R21 ;  /* 0x000000321a647223 */ /* 0x040fe20000000015 */
[----:B------:R-:W-:Y:S01]  /*5740*/  FFMA R98, R26, R42, R23 ;  /* 0x0000002a1a627223 */ /* 0x000fe20000000017 */
[----:B------:R-:W-:Y:S01]  /*5750*/  FFMA R110, R64, R44, R110 ;  /* 0x0000002c406e7223 */ /* 0x000fe2000000006e */
[C---:B------:R-:W-:Y:S01]  /*5760*/  FFMA R23, R65.reuse, R37, R104 ;  /* 0x0000002541177223 */ /* 0x040fe20000000068 */
[C---:B------:R-:W-:Y:S01]  /*5770*/  FFMA R21, R65.reuse, R41, R106 ;  /* 0x0000002941157223 */ /* 0x040fe2000000006a */
[-C--:B------:R-:W-:Y:S01]  /*5780*/  FFMA R96, R26, R38.reuse, R25 ;  /* 0x000000261a607223 */ /* 0x080fe20000000019 */
[----:B------:R-:W-:Y:S01]  /*5790*/  FFMA R25, R65, R45, R110 ;  /* 0x0000002d41197223 */ /* 0x000fe2000000006e */
[----:B------:R-:W-:Y:S01]  /*57a0*/  FFMA R74, R34, R38, R53 ;  /* 0x00000026224a7223 */ /* 0x000fe20000000035 */
[----:B------:R-:W-:Y:S01]  /*57b0*/  FFMA R102, R26, R46, R29 ;  /* 0x0000002e1a667223 */ /* 0x000fe2000000001d */
[----:B------:R-:W-:Y:S01]  /*57c0*/  FFMA R108, R64, R48, R108 ;  /* 0x00000030406c7223 */ /* 0x000fe2000000006c */
[C---:B------:R-:W-:Y:S01]  /*57d0*/  FFMA R104, R66.reuse, R38, R23 ;  /* 0x0000002642687223 */ /* 0x040fe20000000017 */
[C---:B------:R-:W-:Y:S01]  /*57e0*/  FFMA R106, R66.reuse, R42, R21 ;  /* 0x0000002a426a7223 */ /* 0x040fe20000000015 */
[----:B------:R-:W-:Y:S01]  /*57f0*/  LDS.128 R52, [R120.X4+UR5+0x40] ;  /* 0x0000400578347984 */ /* 0x000fe20008004c00 */
[C---:B------:R-:W-:Y:S01]  /*5800*/  FFMA R100, R27.reuse, R51, R100 ;  /* 0x000000331b647223 */ /* 0x040fe20000000064 */
[C---:B------:R-:W-:Y:S01]  /*5810*/  FFMA R98, R27.reuse, R43, R98 ;  /* 0x0000002b1b627223 */ /* 0x040fe20000000062 */
[C---:B------:R-:W-:Y:S01]  /*5820*/  FFMA R96, R27.reuse, R39, R96 ;  /* 0x000000271b607223 */ /* 0x040fe20000000060 */
[----:B------:R-:W-:Y:S01]  /*5830*/  LDS.128 R20, [R125+0xc0] ;  /* 0x0000c0007d147984 */ /* 0x000fe20000000c00 */
[----:B------:R-:W-:Y:S01]  /*5840*/  FFMA R102, R27, R47, R102 ;  /* 0x0000002f1b667223 */ /* 0x000fe20000000066 */
[----:B------:R-:W-:Y:S01]  /*5850*/  FFMA R65, R65, R49, R108 ;  /* 0x0000003141417223 */ /* 0x000fe2000000006c */
[----:B------:R-:W-:Y:S01]  /*5860*/  FFMA R110, R66, R46, R25 ;  /* 0x0000002e426e7223 */ /* 0x000fe20000000019 */
[----:B------:R-:W2:Y:S01]  /*5870*/  LDS.128 R28, [R125+0x40] ;  /* 0x000040007d1c7984 */ /* 0x000ea20000000c00 */
[----:B------:R-:W-:Y:S01]  /*5880*/  FFMA R64, R56, R36, R97 ;  /* 0x0000002438407223 */ /* 0x000fe20000000061 */
[----:B------:R-:W-:Y:S01]  /*5890*/  FFMA R108, R66, R50, R65 ;  /* 0x00000032426c7223 */ /* 0x000fe20000000041 */
[C---:B------:R-:W-:Y:S01]  /*58a0*/  FFMA R66, R56.reuse, R40, R99 ;  /* 0x0000002838427223 */ /* 0x040fe20000000063 */
[----:B------:R-:W3:Y:S01]  /*58b0*/  LDS.128 R24, [R125+0x140] ;  /* 0x000140007d187984 */ /* 0x000ee20000000c00 */
        /* <DEDUP_REMOVED lines=35> */
[C---:B--2---:R-:W-:Y:S01]  /*5af0*/  FFMA R36, R52.reuse, R28, R95 ;  /* 0x0000001c34247223 */ /* 0x044fe2000000005f */
[C---:B------:R-:W-:Y:S01]  /*5b00*/  FFMA R93, R63.reuse, R39, R38 ;  /* 0x000000273f5d7223 */ /* 0x040fe20000000026 */
[----:B------:R-:W-:Y:S01]  /*5b10*/  FFMA R38, R52, R20, R101 ;  /* 0x0000001434267223 */ /* 0x000fe20000000065 */
[----:B------:R-:W-:Y:S01]  /*5b20*/  FFMA R46, R62, R46, R45 ;  /* 0x0000002e3e2e7223 */ /* 0x000fe2000000002d */
[----:B------:R-:W-:Y:S01]  /*5b30*/  FFMA R79, R63, R43, R42 ;  /* 0x0000002b3f4f7223 */ /* 0x000fe2000000002a */
[----:B---3--:R-:W-:Y:S01]  /*5b40*/  FFMA R40, R52, R24, R127 ;  /* 0x0000001834287223 */ /* 0x008fe2000000007f */
[C---:B------:R-:W-:Y:S01]  /*5b50*/  FFMA R43, R53.reuse, R21, R38 ;  /* 0x00000015352b7223 */ /* 0x040fe20000000026 */
[C---:B------:R-:W-:Y:S01]  /*5b60*/  FFMA R45, R53.reuse, R29, R36 ;  /* 0x0000001d352d7223 */ /* 0x040fe20000000024 */
[----:B------:R-:W-:Y:S01]  /*5b70*/  FFMA R50, R62, R50, R49 ;  /* 0x000000323e327223 */ /* 0x000fe20000000031 */
[----:B------:R-:W2:Y:S01]  /*5b80*/  LDS.128 R36, [R120.X4+UR5+0x1c0] ;  /* 0x0001c00578247984 */ /* 0x000ea20008004c00 */
[----:B------:R-:W-:Y:S01]  /*5b90*/  FFMA R41, R53, R25, R40 ;  /* 0x0000001935297223 */ /* 0x000fe20000000028 */
[C---:B------:R-:W-:Y:S01]  /*5ba0*/  FFMA R42, R54.reuse, R22, R43 ;  /* 0x00000016362a7223 */ /* 0x040fe2000000002b */
[C---:B------:R-:W-:Y:S01]  /*5bb0*/  FFMA R40, R54.reuse, R30, R45 ;  /* 0x0000001e36287223 */ /* 0x040fe2000000002d */
[----:B------:R-:W-:Y:S01]  /*5bc0*/  FFMA R103, R63, R47, R46 ;  /* 0x0000002f3f677223 */ /* 0x000fe2000000002e */
[----:B------:R-:W-:Y:S01]  /*5bd0*/  FFMA R44, R54, R26, R41 ;  /* 0x0000001a362c7223 */ /* 0x000fe20000000029 */
[C---:B------:R-:W-:Y:S01]  /*5be0*/  FFMA R101, R55.reuse, R23, R42 ;  /* 0x0000001737657223 */ /* 0x040fe2000000002a */
[C---:B------:R-:W-:Y:S01]  /*5bf0*/  FFMA R95, R55.reuse, R31, R40 ;  /* 0x0000001f375f7223 */ /* 0x040fe20000000028 */
[C---:B----4-:R-:W-:Y:S01]  /*5c00*/  FFMA R42, R64.reuse, R24, R107 ;  /* 0x00000018402a7223 */ /* 0x050fe2000000006b */
[C---:B------:R-:W-:Y:S01]  /*5c10*/  FFMA R40, R64.reuse, R20, R105 ;  /* 0x0000001440287223 */ /* 0x040fe20000000069 */
[----:B------:R-:W-:Y:S01]  /*5c20*/  FFMA R127, R55, R27, R44 ;  /* 0x0000001b377f7223 */ /* 0x000fe2000000002c */
[-C--:B------:R-:W-:Y:S01]  /*5c30*/  FFMA R44, R64, R32.reuse, R131 ;  /* 0x00000020402c7223 */ /* 0x080fe20000000083 */
[C---:B------:R-:W-:Y:S01]  /*5c40*/  FFMA R47, R65.reuse, R25, R42 ;  /* 0x00000019412f7223 */ /* 0x040fe2000000002a */
[C---:B------:R-:W-:Y:S01]  /*5c50*/  FFMA R49, R65.reuse, R21, R40 ;  /* 0x0000001541317223 */ /* 0x040fe20000000028 */
[----:B------:R-:W-:Y:S01]  /*5c60*/  FFMA R52, R52, R32, R129 ;  /* 0x0000002034347223 */ /* 0x000fe20000000081 */
[----:B------:R-:W3:Y:S01]  /*5c70*/  LDS.128 R40, [R120.X4+UR5+0x1040] ;  /* 0x0010400578287984 */ /* 0x000ee20008004c00 */
[-C--:B------:R-:W-:Y:S01]  /*5c80*/  FFMA R45, R65, R33.reuse, R44 ;  /* 0x00000021412d7223 */ /* 0x080fe2000000002c */
[C---:B------:R-:W-:Y:S01]  /*5c90*/  FFMA R46, R66.reuse, R26, R47 ;  /* 0x0000001a422e7223 */ /* 0x040fe2000000002f */
[C---:B------:R-:W-:Y:S01]  /*5ca0*/  FFMA R44, R66.reuse, R22, R49 ;  /* 0x00000016422c7223 */ /* 0x040fe20000000031 */
[----:B------:R-:W-:Y:S01]  /*5cb0*/  FFMA R53, R53, R33, R52 ;  /* 0x0000002135357223 */ /* 0x000fe20000000034 */
[----:B------:R-:W-:Y:S01]  /*5cc0*/  FFMA R48, R66, R34, R45 ;  /* 0x0000002242307223 */ /* 0x000fe2000000002d */
[C---:B------:R-:W-:Y:S01]  /*5cd0*/  FFMA R107, R67.reuse, R27, R46 ;  /* 0x0000001b436b7223 */ /* 0x040fe2000000002e */
[----:B------:R-:W-:Y:S01]  /*5ce0*/  FFMA R105, R67, R23, R44 ;  /* 0x0000001743697223 */ /* 0x000fe2000000002c */
[C---:B-1----:R-:W-:Y:S01]  /*5cf0*/  FFMA R46, R56.reuse, R24, R91 ;  /* 0x00000018382e7223 */ /* 0x042fe2000000005b */
        /* <DEDUP_REMOVED lines=13> */
[----:B------:R-:W-:Y:S01]  /*5dd0*/  FFMA R52, R58, R34, R49 ;  /* 0x000000223a347223 */ /* 0x000fe20000000031 */
[C---:B------:R-:W-:Y:S01]  /*5de0*/  FFMA R91, R59.reuse, R27, R50 ;  /* 0x0000001b3b5b7223 */ /* 0x040fe20000000032 */
[C---:B------:R-:W-:Y:S01]  /*5df0*/  FFMA R89, R59.reuse, R23, R48 ;  /* 0x000000173b597223 */ /* 0x040fe20000000030 */
[C---:B--2---:R-:W-:Y:S01]  /*5e00*/  FFMA R50, R36.reuse, R24, R111 ;  /* 0x0000001824327223 */ /* 0x044fe2000000006f */
[-C--:B------:R-:W-:Y:S01]  /*5e10*/  FFMA R135, R59, R35.reuse, R52 ;  /* 0x000000233b877223 */ /* 0x080fe20000000034 */
[C---:B------:R-:W-:Y:S01]  /*5e20*/  FFMA R52, R36.reuse, R32, R139 ;  /* 0x0000002024347223 */ /* 0x040fe2000000008b */
[C---:B------:R-:W-:Y:S01]  /*5e30*/  FFMA R48, R36.reuse, R20, R109 ;  /* 0x0000001424307223 */ /* 0x040fe2000000006d */
[----:B------:R-:W-:Y:S01]  /*5e40*/  FFMA R36, R36, R28, R141 ;  /* 0x0000001c24247223 */ /* 0x000fe2000000008d */
        /* <DEDUP_REMOVED lines=81> */
[C---:B-1----:R-:W-:Y:S01]  /*6360*/  FFMA R38, R40.reuse, R24, R87 ;  /* 0x0000001828267223 */ /* 0x042fe20000000057 */
[C---:B------:R-:W-:Y:S01]  /*6370*/  FFMA R36, R40.reuse, R20, R85 ;  /* 0x0000001428247223 */ /* 0x040fe20000000055 */
[----:B------:R-:W1:Y:S01]  /*6380*/  LDS.128 R48, [R120.X4+UR5+0x2140] ;  /* 0x0021400578307984 */ /* 0x000e620008004c00 */
[----:B------:R-:W-:Y:S01]  /*6390*/  FFMA R157, R39, R27, R52 ;  /* 0x0000001b279d7223 */ /* 0x000fe20000000034 */
[C---:B------:R-:W-:Y:S01]  /*63a0*/  FFMA R55, R41.reuse, R25, R38 ;  /* 0x0000001929377223 */ /* 0x040fe20000000026 */
[C---:B------:R-:W-:Y:S01]  /*63b0*/  FFMA R57, R41.reuse, R21, R36 ;  /* 0x0000001529397223 */ /* 0x040fe20000000024 */
[----:B------:R-:W-:Y:S01]  /*63c0*/  FFMA R52, R40, R32, R163 ;  /* 0x0000002028347223 */ /* 0x000fe200000000a3 */
[----:B------:R-:W3:Y:S01]  /*63d0*/  LDS.128 R36, [R120.X4+UR5+0x21c0] ;  /* 0x0021c00578247984 */ /* 0x000ee20008004c00 */
[-C--:B------:R-:W-:Y:S01]  /*63e0*/  FFMA R64, R64, R28.reuse, R133 ;  /* 0x0000001c40407223 */ /* 0x080fe20000000085 */
[----:B------:R-:W-:Y:S01]  /*63f0*/  FFMA R40, R40, R28, R165 ;  /* 0x0000001c28287223 */ /* 0x000fe200000000a5 */
[----:B------:R-:W-:Y:S01]  /*6400*/  FFMA R53, R41, R33, R52 ;  /* 0x0000002129357223 */ /* 0x000fe20000000034 */
[C---:B------:R-:W-:Y:S01]  /*6410*/  FFMA R52, R42.reuse, R26, R55 ;  /* 0x0000001a2a347223 */ /* 0x040fe20000000037 */
[-C--:B------:R-:W-:Y:S01]  /*6420*/  FFMA R65, R65, R29.reuse, R64 ;  /* 0x0000001d41417223 */ /* 0x080fe20000000040 */
[----:B------:R-:W-:Y:S01]  /*6430*/  FFMA R41, R41, R29, R40 ;  /* 0x0000001d29297223 */ /* 0x000fe20000000028 */
[----:B------:R-:W-:Y:S01]  /*6440*/  FFMA R54, R42, R34, R53 ;  /* 0x000000222a367223 */ /* 0x000fe20000000035 */
[C---:B------:R-:W-:Y:S01]  /*6450*/  FFMA R87, R43.reuse, R27, R52 ;  /* 0x0000001b2b577223 */ /* 0x040fe20000000034 */
[----:B------:R-:W-:Y:S01]  /*6460*/  FFMA R66, R66, R30, R65 ;  /* 0x0000001e42427223 */ /* 0x000fe20000000041 */
[C---:B------:R-:W-:Y:S01]  /*6470*/  FFMA R40, R42.reuse, R22, R57 ;  /* 0x000000162a287223 */ /* 0x040fe20000000039 */
[----:B------:R-:W-:Y:S01]  /*6480*/  FFMA R163, R43, R35, R54 ;  /* 0x000000232ba37223 */ /* 0x000fe20000000036 */
[----:B------:R-:W-:Y:S01]  /*6490*/  FFMA R42, R42, R30, R41 ;  /* 0x0000001e2a2a7223 */ /* 0x000fe20000000029 */
[----:B------:R-:W4:Y:S01]  /*64a0*/  LDS.128 R52, [R120.X4+UR5+0x3040] ;  /* 0x0030400578347984 */ /* 0x000f220008004c00 */
[----:B------:R-:W-:Y:S01]  /*64b0*/  FFMA R133, R67, R31, R66 ;  /* 0x0000001f43857223 */ /* 0x000fe20000000042 */
[C---:B------:R-:W-:Y:S01]  /*64c0*/  FFMA R85, R43.reuse, R23, R40 ;  /* 0x000000172b557223 */ /* 0x040fe20000000028 */
[-C--:B------:R-:W-:Y:S01]  /*64d0*/  FFMA R165, R43, R31.reuse, R42 ;  /* 0x0000001f2ba57223 */ /* 0x080fe2000000002a */
[----:B------:R-:W4:Y:S01]  /*64e0*/  LDS.128 R64, [R120.X4+UR5+0x30c0] ;  /* 0x0030c00578407984 */ /* 0x000f220008004c00 */
[----:B------:R-:W-:-:S03]  /*64f0*/  FFMA R137, R59, R31, R58 ;  /* 0x0000001f3b897223 */ /* 0x000fc6000000003a */
[----:B------:R-:W-:Y:S01]  /*6500*/  LDS.128 R60, [R125+0x1d0] ;  /* 0x0001d0007d3c7984 */ /* 0x000fe20000000c00 */
[C---:B--2---:R-:W-:Y:S01]  /*6510*/  FFMA R76, R44.reuse, R32, R76 ;  /* 0x000000202c4c7223 */ /* 0x044fe2000000004c */
[C---:B------:R-:W-:Y:S01]  /*6520*/  FFMA R70, R44.reuse, R24, R70 ;  /* 0x000000182c467223 */ /* 0x040fe20000000046 */
[C---:B------:R-:W-:Y:S01]  /*6530*/  FFMA R68, R44.reuse, R20, R68 ;  /* 0x000000142c447223 */ /* 0x040fe20000000044 */
[----:B------:R-:W-:Y:S01]  /*6540*/  FFMA R78, R44, R28, R78 ;  /* 0x0000001c2c4e7223 */ /* 0x000fe2000000004e */
[C---:B------:R-:W-:Y:S01]  /*6550*/  FFMA R41, R45.reuse, R33, R76 ;  /* 0x000000212d297223 */ /* 0x040fe2000000004c */
[----:B------:R-:W-:Y:S01]  /*6560*/  FFMA R43, R45, R25, R70 ;  /* 0x000000192d2b7223 */ /* 0x000fe20000000046 */
[C---:B-1----:R-:W-:Y:S01]  /*6570*/  FFMA R82, R48.reuse, R32, R82 ;  /* 0x0000002030527223 */ /* 0x042fe20000000052 */
[----:B------:R-:W-:Y:S01]  /*6580*/  FFMA R80, R48, R24, R80 ;  /* 0x0000001830507223 */ /* 0x000fe20000000050 */
[C---:B------:R-:W-:Y:S01]  /*6590*/  FFMA R76, R46.reuse, R34, R41 ;  /* 0x000000222e4c7223 */ /* 0x040fe20000000029 */
[----:B------:R-:W-:Y:S01]  /*65a0*/  FFMA R70, R46, R26, R43 ;  /* 0x0000001a2e467223 */ /* 0x000fe2000000002b */
[C---:B------:R-:W-:Y:S01]  /*65b0*/  FFMA R41, R49.reuse, R33, R82 ;  /* 0x0000002131297223 */ /* 0x040fe20000000052 */
[----:B------:R-:W-:Y:S01]  /*65c0*/  FFMA R43, R49, R25, R80 ;  /* 0x00000019312b7223 */ /* 0x000fe20000000050 */
[C---:B---3--:R-:W-:Y:S01]  /*65d0*/  FFMA R92, R36.reuse, R32, R92 ;  /* 0x00000020245c7223 */ /* 0x048fe2000000005c */
[----:B------:R-:W-:Y:S01]  /*65e0*/  FFMA R90, R36, R24, R90 ;  /* 0x00000018245a7223 */ /* 0x000fe2000000005a */
[C---:B------:R-:W-:Y:S01]  /*65f0*/  FFMA R82, R50.reuse, R34, R41 ;  /* 0x0000002232527223 */ /* 0x040fe20000000029 */
[----:B------:R-:W-:Y:S01]  /*6600*/  FFMA R80, R50, R26, R43 ;  /* 0x0000001a32507223 */ /* 0x000fe2000000002b */
[C---:B------:R-:W-:Y:S01]  /*6610*/  FFMA R41, R37.reuse, R33, R92 ;  /* 0x0000002125297223 */ /* 0x040fe2000000005c */
[----:B------:R-:W-:Y:S01]  /*6620*/  FFMA R43, R37, R25, R90 ;  /* 0x00000019252b7223 */ /* 0x000fe2000000005a */
[C---:B------:R-:W-:Y:S01]  /*6630*/  FFMA R57, R45.reuse, R21, R68 ;  /* 0x000000152d397223 */ /* 0x040fe20000000044 */
[----:B------:R-:W-:Y:S01]  /*6640*/  FFMA R45, R45, R29, R78 ;  /* 0x0000001d2d2d7223 */ /* 0x000fe2000000004e */
[----:B------:R-:W-:Y:S01]  /*6650*/  FFMA R74, R48, R20, R74 ;  /* 0x00000014304a7223 */ /* 0x000fe2000000004a */
[C---:B------:R-:W-:Y:S01]  /*6660*/  FFMA R92, R38.reuse, R34, R41 ;  /* 0x00000022265c7223 */ /* 0x040fe20000000029 */
[----:B------:R-:W-:Y:S01]  /*6670*/  FFMA R90, R38, R26, R43 ;  /* 0x0000001a265a7223 */ /* 0x000fe2000000002b */
[----:B------:R-:W-:Y:S01]  /*6680*/  FFMA R78, R46, R30, R45 ;  /* 0x0000001e2e4e7223 */ /* 0x000fe2000000002d */
[----:B------:R-:W1:Y:S01]  /*6690*/  LDS.128 R40, [R120.X4+UR5+0x3140] ;  /* 0x0031400578287984 */ /* 0x000e620008004c00 */
[----:B------:R-:W-:Y:S01]  /*66a0*/  FFMA R45, R49, R21, R74 ;  /* 0x00000015312d7223 */ /* 0x000fe2000000004a */
[C---:B------:R-:W-:Y:S01]  /*66b0*/  FFMA R94, R36.reuse, R28, R94 ;  /* 0x0000001c245e7223 */ /* 0x040fe2000000005e */
[----:B------:R-:W-:Y:S01]  /*66c0*/  FFMA R88, R36, R20, R88 ;  /* 0x0000001424587223 */ /* 0x000fe20000000058 */
[----:B----4-:R-:W-:Y:S01]  /*66d0*/  FFMA R102, R52, R28, R102 ;  /* 0x0000001c34667223 */ /* 0x010fe20000000066 */
[-C--:B------:R-:W-:Y:S01]  /*66e0*/  FFMA R74, R50, R22.reuse, R45 ;  /* 0x00000016324a7223 */ /* 0x080fe2000000002d */
[C---:B------:R-:W-:Y:S01]  /*66f0*/  FFMA R45, R37.reuse, R29, R94 ;  /* 0x0000001d252d7223 */ /* 0x040fe2000000005e */
[----:B------:R-:W-:Y:S01]  /*6700*/  FFMA R37, R37, R21, R88 ;  /* 0x0000001525257223 */ /* 0x000fe20000000058 */
[----:B------:R-:W-:Y:S01]  /*6710*/  FFMA R68, R46, R22, R57 ;  /* 0x000000162e447223 */ /* 0x000fe20000000039 */
[----:B------:R-:W-:Y:S01]  /*6720*/  FFMA R86, R48, R28, R86 ;  /* 0x0000001c30567223 */ /* 0x000fe20000000056 */
[C---:B------:R-:W-:Y:S01]  /*6730*/  FFMA R94, R38.reuse, R30, R45 ;  /* 0x0000001e265e7223 */ /* 0x040fe2000000002d */
[----:B------:R-:W-:Y:S01]  /*6740*/  FFMA R45, R53, R29, R102 ;  /* 0x0000001d352d7223 */ /* 0x000fe20000000066 */
[----:B------:R-:W-:Y:S01]  /*6750*/  FFMA R88, R38, R22, R37 ;  /* 0x0000001626587223 */ /* 0x000fe20000000025 */
[C---:B------:R-:W-:Y:S01]  /*6760*/  FFMA R100, R52.reuse, R32, R100 ;  /* 0x0000002034647223 */ /* 0x040fe20000000064 */
[----:B------:R-:W-:Y:S01]  /*6770*/  FFMA R98, R52, R24, R98 ;  /* 0x0000001834627223 */ /* 0x000fe20000000062 */
[C---:B------:R-:W-:Y:S01]  /*6780*/  FFMA R76, R47.reuse, R35, R76 ;  /* 0x000000232f4c7223 */ /* 0x040fe2000000004c */
[C---:B------:R-:W-:Y:S01]  /*6790*/  FFMA R70, R47.reuse, R27, R70 ;  /* 0x0000001b2f467223 */ /* 0x040fe20000000046 */
[C---:B------:R-:W-:Y:S01]  /*67a0*/  FFMA R68, R47.reuse, R23, R68 ;  /* 0x000000172f447223 */ /* 0x040fe20000000044 */
[----:B------:R-:W-:Y:S01]  /*67b0*/  FFMA R78, R47, R31, R78 ;  /* 0x0000001f2f4e7223 */ /* 0x000fe2000000004e */
[----:B------:R-:W-:Y:S01]  /*67c0*/  FFMA R102, R54, R30, R45 ;  /* 0x0000001e36667223 */ /* 0x000fe2000000002d */
[----:B------:R-:W-:Y:S01]  /*67d0*/  FFMA R96, R52, R20, R96 ;  /* 0x0000001434607223 */ /* 0x000fe20000000060 */
[----:B------:R-:W2:Y:S01]  /*67e0*/  LDS.128 R44, [R120.X4+UR5+0x31c0] ;  /* 0x0031c005782c7984 */ /* 0x000ea20008004c00 */
        /* <DEDUP_REMOVED lines=32> */
[C---:B-1----:R-:W-:Y:S01]  /*69f0*/  FFMA R64, R40.reuse, R20, R97 ;  /* 0x0000001428407223 */ /* 0x042fe20000000061 */
[----:B------:R-:W-:Y:S01]  /*6a00*/  FFMA R72, R40, R32, R72 ;  /* 0x0000002028487223 */ /* 0x000fe20000000048 */
[----:B------:R-:W1:Y:S01]  /*6a10*/  LDS.128 R36, [R120.X4+UR5+0x50] ;  /* 0x0000500578247984 */ /* 0x000e620008004c00 */
        /* <DEDUP_REMOVED lines=40> */
[----:B------:R-:W-:Y:S01]  /*6ca0*/  LDS.128 R44, [R125+0x1e0] ;  /* 0x0001e0007d2c7984 */ /* 0x000fe20000000c00 */
[C---:B---3--:R-:W-:Y:S01]  /*6cb0*/  FFMA R22, R36.reuse, R52, R101 ;  /* 0x0000003424167223 */ /* 0x048fe20000000065 */
[C---:B------:R-:W-:Y:S01]  /*6cc0*/  FFMA R29, R37.reuse, R49, R20 ;  /* 0x00000031251d7223 */ /* 0x040fe20000000014 */
[C---:B----4-:R-:W-:Y:S02]  /*6cd0*/  FFMA R24, R36.reuse, R56, R127 ;  /* 0x0000003824187223 */ /* 0x050fe4000000007f */
        /* <DEDUP_REMOVED lines=17> */
[----:B------:R-:W3:Y:S01]  /*6df0*/  LDS.128 R24, [R120.X4+UR5+0x1050] ;  /* 0x0010500578187984 */ /* 0x000ee20008004c00 */
[----:B------:R-:W-:Y:S01]  /*6e00*/  FFMA R29, R65, R61, R28 ;  /* 0x0000003d411d7223 */ /* 0x000fe2000000001c */
[C---:B------:R-:W-:Y:S01]  /*6e10*/  FFMA R30, R66.reuse, R58, R31 ;  /* 0x0000003a421e7223 */ /* 0x040fe2000000001f */
[C---:B------:R-:W-:Y:S01]  /*6e20*/  FFMA R28, R66.reuse, R54, R33 ;  /* 0x00000036421c7223 */ /* 0x040fe20000000021 */
[----:B------:R-:W-:Y:S01]  /*6e30*/  FFMA R129, R39, R63, R38 ;  /* 0x0000003f27817223 */ /* 0x000fe20000000026 */
[----:B------:R-:W-:Y:S01]  /*6e40*/  FFMA R32, R66, R62, R29 ;  /* 0x0000003e42207223 */ /* 0x000fe2000000001d */
[C---:B------:R-:W-:Y:S01]  /*6e50*/  FFMA R107, R67.reuse, R59, R30 ;  /* 0x0000003b436b7223 */ /* 0x040fe2000000001e */
        /* <DEDUP_REMOVED lines=101> */
[C---:B--2---:R-:W-:Y:S01]  /*74b0*/  FFMA R22, R24.reuse, R56, R87 ;  /* 0x0000003818167223 */ /* 0x044fe20000000057 */
[C---:B------:R-:W-:Y:S01]  /*74c0*/  FFMA R20, R24.reuse, R52, R85 ;  /* 0x0000003418147223 */ /* 0x040fe20000000055 */
[----:B------:R-:W2:Y:S01]  /*74d0*/  LDS.128 R32, [R120.X4+UR5+0x2150] ;  /* 0x0021500578207984 */ /* 0x000ea20008004c00 */
        /* <DEDUP_REMOVED lines=22> */
[----:B------:R-:W-:Y:S01]  /*7640*/  FFMA R137, R43, R51, R42 ;  /* 0x000000332b897223 */ /* 0x000fe2000000002a */
[C---:B-1----:R-:W-:Y:S01]  /*7650*/  FFMA R76, R28.reuse, R60, R76 ;  /* 0x0000003c1c4c7223 */ /* 0x042fe2000000004c */
[C---:B------:R-:W-:Y:S01]  /*7660*/  FFMA R70, R28.reuse, R56, R70 ;  /* 0x000000381c467223 */ /* 0x040fe20000000046 */
[C---:B------:R-:W-:Y:S01]  /*7670*/  FFMA R68, R28.reuse, R52, R68 ;  /* 0x000000341c447223 */ /* 0x040fe20000000044 */
[----:B------:R-:W-:Y:S01]  /*7680*/  FFMA R78, R28, R48, R78 ;  /* 0x000000301c4e7223 */ /* 0x000fe2000000004e */
[C---:B------:R-:W-:Y:S01]  /*7690*/  FFMA R25, R29.reuse, R61, R76 ;  /* 0x0000003d1d197223 */ /* 0x040fe2000000004c */
[----:B------:R-:W-:Y:S01]  /*76a0*/  FFMA R27, R29, R57, R70 ;  /* 0x000000391d1b7223 */ /* 0x000fe20000000046 */
[C---:B--2---:R-:W-:Y:S01]  /*76b0*/  FFMA R82, R32.reuse, R60, R82 ;  /* 0x0000003c20527223 */ /* 0x044fe20000000052 */
        /* <DEDUP_REMOVED lines=16> */
[----:B------:R-:W1:Y:S01]  /*77c0*/  LDS.128 R24, [R120.X4+UR5+0x3150] ;  /* 0x0031500578187984 */ /* 0x000e620008004c00 */
[----:B------:R-:W-:Y:S01]  /*77d0*/  FFMA R78, R30, R50, R29 ;  /* 0x000000321e4e7223 */ /* 0x000fe2000000001d */
[-C--:B------:R-:W-:Y:S01]  /*77e0*/  FFMA R86, R32, R48.reuse, R86 ;  /* 0x0000003020567223 */ /* 0x080fe20000000056 */
[C---:B------:R-:W-:Y:S01]  /*77f0*/  FFMA R29, R33.reuse, R53, R74 ;  /* 0x00000035211d7223 */ /* 0x040fe2000000004a */
[C---:B------:R-:W-:Y:S01]  /*7800*/  FFMA R94, R20.reuse, R48, R94 ;  /* 0x00000030145e7223 */ /* 0x040fe2000000005e */
        /* <DEDUP_REMOVED lines=9> */
[C---:B------:R-:W-:Y:S01]  /*78a0*/  FFMA R80, R35.reuse, R59, R80 ;  /* 0x0000003b23507223 */ /* 0x040fe20000000050 */
[C---:B------:R-:W-:Y:S01]  /*78b0*/  FFMA R74, R35.reuse, R55, R74 ;  /* 0x00000037234a7223 */ /* 0x040fe2000000004a */
[----:B------:R-:W-:Y:S01]  /*78c0*/  FFMA R86, R35, R51, R86 ;  /* 0x0000003323567223 */ /* 0x000fe20000000056 */
[C---:B----4-:R-:W-:Y:S01]  /*78d0*/  FFMA R102, R36.reuse, R48, R102 ;  /* 0x0000003024667223 */ /* 0x050fe20000000066 */
[C---:B------:R-:W-:Y:S01]  /*78e0*/  FFMA R100, R36.reuse, R60, R100 ;  /* 0x0000003c24647223 */ /* 0x040fe20000000064 */
[C---:B------:R-:W-:Y:S01]  /*78f0*/  FFMA R98, R36.reuse, R56, R98 ;  /* 0x0000003824627223 */ /* 0x040fe20000000062 */
        /* <DEDUP_REMOVED lines=18> */
[----:B------:R-:W-:Y:S01]  /*7a20*/  FFMA R21, R65, R57, R106 ;  /* 0x0000003941157223 */ /* 0x000fe2000000006a */
[-C--:B------:R-:W-:Y:S01]  /*7a30*/  FFMA R68, R30, R54.reuse, R41 ;  /* 0x000000361e447223 */ /* 0x080fe20000000029 */
        /* <DEDUP_REMOVED lines=9> */
[----:B------:R-:W-:Y:S01]  /*7ad0*/  LDS.128 R28, [R125+0xe0] ;  /* 0x0000e0007d1c7984 */ /* 0x000fe20000000c00 */
[C---:B------:R-:W-:Y:S01]  /*7ae0*/  FFMA R100, R39.reuse, R63, R100 ;  /* 0x0000003f27647223 */ /* 0x040fe20000000064 */
[C---:B------:R-:W-:Y:S01]  /*7af0*/  FFMA R98, R39.reuse, R59, R98 ;  /* 0x0000003b27627223 */ /* 0x040fe20000000062 */
[C---:B------:R-:W-:Y:S01]  /*7b00*/  FFMA R96, R39.reuse, R55, R96 ;  /* 0x0000003727607223 */ /* 0x040fe20000000060 */
[----:B------:R-:W3:Y:S01]  /*7b10*/  LDS.128 R20, [R120.X4+UR5+0x60] ;  /* 0x0000600578147984 */ /* 0x000ee20008004c00 */
[----:B------:R-:W-:Y:S01]  /*7b20*/  FFMA R102, R39, R51, R102 ;  /* 0x0000003327667223 */ /* 0x000fe20000000066 */
[----:B------:R-:W-:Y:S01]  /*7b30*/  FFMA R65, R65, R61, R108 ;  /* 0x0000003d41417223 */ /* 0x000fe2000000006c */
[C---:B-1----:R-:W-:Y:S01]  /*7b40*/  FFMA R64, R24.reuse, R52, R97 ;  /* 0x0000003418407223 */ /* 0x042fe20000000061 */
[----:B------:R-:W1:Y:S01]  /*7b50*/  LDS.128 R40, [R125+0x60] ;  /* 0x000060007d287984 */ /* 0x000e620000000c00 */
[----:B------:R-:W-:Y:S01]  /*7b60*/  FFMA R72, R24, R60, R72 ;  /* 0x0000003c18487223 */ /* 0x000fe20000000048 */
        /* <DEDUP_REMOVED lines=39> */
[C---:B-1----:R-:W-:Y:S01]  /*7de0*/  FFMA R32, R20.reuse, R40, R95 ;  /* 0x0000002814207223 */ /* 0x042fe2000000005f */
[C---:B----4-:R-:W-:Y:S01]  /*7df0*/  FFMA R48, R20.reuse, R36, R127 ;  /* 0x0000002414307223 */ /* 0x050fe2000000007f */
[----:B------:R-:W-:Y:S01]  /*7e00*/  FFMA R20, R20, R44, R129 ;  /* 0x0000002c14147223 */ /* 0x000fe20000000081 */
[C---:B------:R-:W-:Y:S01]  /*7e10*/  FFMA R51, R21.reuse, R29, R34 ;  /* 0x0000001d15337223 */ /* 0x040fe20000000022 */
[C---:B------:R-:W-:Y:S01]  /*7e20*/  FFMA R53, R21.reuse, R41, R32 ;  /* 0x0000002915357223 */ /* 0x040fe20000000020 */
[C---:B------:R-:W-:Y:S01]  /*7e30*/  FFMA R49, R21.reuse, R37, R48 ;  /* 0x0000002515317223 */ /* 0x040fe20000000030 */
[----:B------:R-:W1:Y:S01]  /*7e40*/  LDS.128 R32, [R120.X4+UR5+0x1e0] ;  /* 0x0001e00578207984 */ /* 0x000e620008004c00 */
        /* <DEDUP_REMOVED lines=57> */
[C---:B---3--:R-:W-:Y:S01]  /*81e0*/  FFMA R34, R20.reuse, R36, R75 ;  /* 0x0000002414227223 */ /* 0x048fe2000000004b */
        /* <DEDUP_REMOVED lines=20> */
[----:B------:R-:W-:Y:S01]  /*8330*/  FFMA R156, R23, R43, R156 ;  /* 0x0000002b179c7223 */ /* 0x000fe2000000009c */
[C---:B------:R-:W-:Y:S01]  /*8340*/  FFMA R55, R49.reuse, R37, R22 ;  /* 0x0000002531377223 */ /* 0x040fe20000000016 */
[----:B------:R-:W-:Y:S01]  /*8350*/  FFMA R69, R49, R29, R20 ;  /* 0x0000001d31457223 */ /* 0x000fe20000000014 */
[C---:B------:R-:W-:Y:S01]  /*8360*/  FFMA R52, R48.reuse, R44, R147 ;  /* 0x0000002c30347223 */ /* 0x040fe20000000093 */
[----:B------:R-:W2:Y:S01]  /*8370*/  LDS.128 R20, [R120.X4+UR5+0x2060] ;  /* 0x0020600578147984 */ /* 0x000ea20008004c00 */
[----:B------:R-:W-:-:S02]  /*8380*/  FFMA R48, R48, R40, R149 ;  /* 0x0000002830307223 */ /* 0x000fc40000000095 */
        /* <DEDUP_REMOVED lines=36> */
[C---:B------:R-:W-:Y:S01]  /*85d0*/  FFMA R32, R34.reuse, R30, R77 ;  /* 0x0000001e22207223 */ /* 0x040fe2000000004d */
[----:B------:R-:W-:Y:S01]  /*85e0*/  FFMA R152, R27, R43, R152 ;  /* 0x0000002b1b987223 */ /* 0x000fe20000000098 */
[----:B------:R-:W-:Y:S01]  /*85f0*/  FFMA R34, R34, R42, R33 ;  /* 0x0000002a22227223 */ /* 0x000fe20000000021 */
[----:B------:R-:W3:Y:S01]  /*8600*/  LDS.128 R24, [R120.X4+UR5+0x2160] ;  /* 0x0021600578187984 */ /* 0x000ee20008004c00 */
        /* <DEDUP_REMOVED lines=66> */
[----:B------:R-:W-:Y:S01]  /*8a30*/  FFMA R107, R35, R47, R50 ;  /* 0x0000002f236b7223 */ /* 0x000fe20000000032 */
[----:B------:R-:W-:Y:S01]  /*8a40*/  FFMA R32, R34, R42, R49 ;  /* 0x0000002a22207223 */ /* 0x000fe20000000031 */
[----:B-1----:R-:W-:Y:S01]  /*8a50*/  FFMA R102, R52, R40, R102 ;  /* 0x0000002834667223 */ /* 0x002fe20000000066 */
        /* <DEDUP_REMOVED lines=9> */
[C---:B------:R-:W-:Y:S01]  /*8af0*/  FFMA R35, R53.reuse, R37, R98 ;  /* 0x0000002535237223 */ /* 0x040fe20000000062 */
[----:B------:R-:W-:Y:S01]  /*8b00*/  FFMA R32, R54, R42, R49 ;  /* 0x0000002a36207223 */ /* 0x000fe20000000031 */
[-C--:B------:R-:W-:Y:S01]  /*8b10*/  FFMA R53, R53, R29.reuse, R96 ;  /* 0x0000001d35357223 */ /* 0x080fe20000000060 */
[----:B------:R-:W1:Y:S01]  /*8b20*/  LDS.128 R48, [R120.X4+UR5+0x31e0] ;  /* 0x0031e00578307984 */ /* 0x000e620008004c00 */
[C---:B---3--:R-:W-:Y:S01]  /*8b30*/  FFMA R104, R20.reuse, R28, R104 ;  /* 0x0000001c14687223 */ /* 0x048fe20000000068 */
[C---:B------:R-:W-:Y:S01]  /*8b40*/  FFMA R106, R20.reuse, R36, R106 ;  /* 0x00000024146a7223 */ /* 0x040fe2000000006a */
[----:B------:R-:W-:Y:S01]  /*8b50*/  FFMA R110, R20, R40, R110 ;  /* 0x00000028146e7223 */ /* 0x000fe2000000006e */
[C---:B------:R-:W-:Y:S01]  /*8b60*/  FFMA R52, R54.reuse, R46, R33 ;  /* 0x0000002e36347223 */ /* 0x040fe20000000021 */
[----:B------:R-:W-:Y:S01]  /*8b70*/  FFMA R34, R54, R38, R35 ;  /* 0x0000002636227223 */ /* 0x000fe20000000023 */
[----:B------:R-:W-:Y:S01]  /*8b80*/  FFMA R108, R20, R44, R108 ;  /* 0x0000002c146c7223 */ /* 0x000fe2000000006c */
[C---:B------:R-:W-:Y:S01]  /*8b90*/  FFMA R35, R21.reuse, R29, R104 ;  /* 0x0000001d15237223 */ /* 0x040fe20000000068 */
[C---:B------:R-:W-:Y:S01]  /*8ba0*/  FFMA R33, R21.reuse, R37, R106 ;  /* 0x0000002515217223 */ /* 0x040fe2000000006a */
[-C--:B------:R-:W-:Y:S01]  /*8bb0*/  FFMA R54, R54, R30.reuse, R53 ;  /* 0x0000001e36367223 */ /* 0x080fe20000000035 */
[----:B------:R-:W-:Y:S01]  /*8bc0*/  FFMA R53, R21, R41, R110 ;  /* 0x0000002915357223 */ /* 0x000fe2000000006e */
[C---:B------:R-:W-:Y:S01]  /*8bd0*/  FFMA R103, R55.reuse, R39, R34 ;  /* 0x0000002737677223 */ /* 0x040fe20000000022 */
[----:B------:R-:W-:Y:S01]  /*8be0*/  FFMA R151, R55, R43, R32 ;  /* 0x0000002b37977223 */ /* 0x000fe20000000020 */
[----:B------:R-:W-:Y:S01]  /*8bf0*/  FFMA R21, R21, R45, R108 ;  /* 0x0000002d15157223 */ /* 0x000fe2000000006c */
[C---:B------:R-:W-:Y:S01]  /*8c00*/  FFMA R20, R22.reuse, R30, R35 ;  /* 0x0000001e16147223 */ /* 0x040fe20000000023 */
[C---:B------:R-:W-:Y:S01]  /*8c10*/  FFMA R68, R22.reuse, R38, R33 ;  /* 0x0000002616447223 */ /* 0x040fe20000000021 */
[----:B------:R-:W-:Y:S01]  /*8c20*/  LDS.128 R108, [R120.X4+UR5+0x70] ;  /* 0x00007005786c7984 */ /* 0x000fe20008004c00 */
[C---:B------:R-:W-:Y:S01]  /*8c30*/  FFMA R105, R55.reuse, R47, R52 ;  /* 0x0000002f37697223 */ /* 0x040fe20000000034 */
[-C--:B------:R-:W-:Y:S01]  /*8c40*/  FFMA R101, R55, R31.reuse, R54 ;  /* 0x0000001f37657223 */ /* 0x080fe20000000036 */
[C---:B------:R-:W-:Y:S01]  /*8c50*/  FFMA R98, R22.reuse, R42, R53 ;  /* 0x0000002a16627223 */ /* 0x040fe20000000035 */
[----:B------:R-:W3:Y:S01]  /*8c60*/  LDS.128 R32, [R125+0xf0] ;  /* 0x0000f0007d207984 */ /* 0x000ee20000000c00 */
[----:B------:R-:W-:Y:S01]  /*8c70*/  FFMA R96, R22, R46, R21 ;  /* 0x0000002e16607223 */ /* 0x000fe20000000015 */
[C---:B------:R-:W-:Y:S01]  /*8c80*/  FFMA R163, R23.reuse, R31, R20 ;  /* 0x0000001f17a37223 */ /* 0x040fe20000000014 */
[C---:B--2---:R-:W-:Y:S01]  /*8c90*/  FFMA R22, R24.reuse, R36, R99 ;  /* 0x0000002418167223 */ /* 0x044fe20000000063 */
[----:B------:R-:W2:Y:S01]  /*8ca0*/  LDS.128 R76, [R125+0x170] ;  /* 0x000170007d4c7984 */ /* 0x000ea20000000c00 */
[C---:B------:R-:W-:Y:S01]  /*8cb0*/  FFMA R20, R24.reuse, R28, R97 ;  /* 0x0000001c18147223 */ /* 0x040fe20000000061 */
[C---:B------:R-:W-:Y:S01]  /*8cc0*/  FFMA R96, R23.reuse, R47, R96 ;  /* 0x0000002f17607223 */ /* 0x040fe20000000060 */
[C---:B------:R-:W-:Y:S01]  /*8cd0*/  FFMA R165, R23.reuse, R39, R68 ;  /* 0x0000002717a57223 */ /* 0x040fe20000000044 */
[----:B------:R-:W4:Y:S01]  /*8ce0*/  LDS.128 R52, [R125+0x70] ;  /* 0x000070007d347984 */ /* 0x000f220000000c00 */
[----:B------:R-:W-:Y:S01]  /*8cf0*/  FFMA R98, R23, R43, R98 ;  /* 0x0000002b17627223 */ /* 0x000fe20000000062 */
[C---:B------:R-:W-:Y:S01]  /*8d00*/  FFMA R99, R25.reuse, R37, R22 ;  /* 0x0000002519637223 */ /* 0x040fe20000000016 */
[C---:B------:R-:W-:Y:S01]  /*8d10*/  FFMA R72, R24.reuse, R44, R72 ;  /* 0x0000002c18487223 */ /* 0x040fe20000000048 */
[----:B------:R1:W4:Y:S01]  /*8d20*/  LDS.128 R92, [R125+0x1f0] ;  /* 0x0001f0007d5c7984 */ /* 0x0003220000000c00 */
[----:B------:R-:W-:Y:S01]  /*8d30*/  FFMA R84, R24, R40, R84 ;  /* 0x0000002818547223 */ /* 0x000fe20000000054 */
[----:B------:R-:W-:Y:S01]  /*8d40*/  FFMA R68, R26, R38, R99 ;  /* 0x000000261a447223 */ /* 0x000fe20000000063 */
[----:B------:R-:W-:-:S03]  /*8d50*/  FFMA R97, R25, R45, R72 ;  /* 0x0000002d19617223 */ /* 0x000fc60000000048 */
[----:B------:R-:W-:Y:S01]  /*8d60*/  FFMA R99, R27, R39, R68 ;  /* 0x000000271b637223 */ /* 0x000fe20000000044 */
[----:B------:R-:W-:Y:S01]  /*8d70*/  FFMA R70, R26, R46, R97 ;  /* 0x0000002e1a467223 */ /* 0x000fe20000000061 */
[C---:B-1----:R-:W-:Y:S01]  /*8d80*/  FFMA R125, R25.reuse, R29, R20 ;  /* 0x0000001d197d7223 */ /* 0x042fe20000000014 */
[----:B------:R-:W-:Y:S01]  /*8d90*/  FFMA R25, R25, R41, R84 ;  /* 0x0000002919197223 */ /* 0x000fe20000000054 */
[----:B------:R-:W1:Y:S01]  /*8da0*/  LDS.128 R20, [R120.X4+UR5+0xf0] ;  /* 0x0000f00578147984 */ /* 0x000e620008004c00 */
        /* <DEDUP_REMOVED lines=12> */
[----:B------:R-:W-:Y:S01]  /*8e70*/  FFMA R40, R48, R40, R61 ;  /* 0x0000002830287223 */ /* 0x000fe2000000003d */
[----:B------:R-:W-:Y:S01]  /*8e80*/  FFMA R37, R49, R37, R36 ;  /* 0x0000002531257223 */ /* 0x000fe20000000024 */
[----:B------:R-:W-:Y:S01]  /*8e90*/  FFMA R102, R50, R46, R45 ;  /* 0x0000002e32667223 */ /* 0x000fe2000000002d */
[----:B------:R-:W-:Y:S01]  /*8ea0*/  FFMA R106, R51, R31, R106 ;  /* 0x0000001f336a7223 */ /* 0x000fe2000000006a */
[----:B------:R-:W-:Y:S01]  /*8eb0*/  FFMA R41, R49, R41, R40 ;  /* 0x0000002931297223 */ /* 0x000fe20000000028 */
[----:B---3--:R-:W-:Y:S01]  /*8ec0*/  FFMA R148, R108, R32, R148 ;  /* 0x000000206c947223 */ /* 0x008fe20000000094 */
[C---:B------:R-:W-:Y:S01]  /*8ed0*/  FFMA R104, R50.reuse, R38, R37 ;  /* 0x0000002632687223 */ /* 0x040fe20000000025 */
[----:B------:R-:W-:Y:S01]  /*8ee0*/  FFMA R102, R51, R47, R102 ;  /* 0x0000002f33667223 */ /* 0x000fe20000000066 */
[----:B------:R-:W-:Y:S01]  /*8ef0*/  FFMA R164, R50, R42, R41 ;  /* 0x0000002a32a47223 */ /* 0x000fe20000000029 */
[C---:B--2---:R-:W-:Y:S01]  /*8f00*/  FFMA R150, R108.reuse, R76, R150 ;  /* 0x0000004c6c967223 */ /* 0x044fe20000000096 */
[----:B------:R-:W-:Y:S01]  /*8f10*/  FFMA R31, R109, R33, R148 ;  /* 0x000000216d1f7223 */ /* 0x000fe20000000094 */
[----:B------:R-:W2:Y:S01]  /*8f20*/  LDS.128 R44, [R120.X4+UR5+0x1f0] ;  /* 0x0001f005782c7984 */ /* 0x000ea20008004c00 */
[----:B------:R-:W-:Y:S01]  /*8f30*/  FFMA R104, R51, R39, R104 ;  /* 0x0000002733687223 */ /* 0x000fe20000000068 */
[----:B----4-:R-:W-:Y:S01]  /*8f40*/  FFMA R146, R108, R52, R146 ;  /* 0x000000346c927223 */ /* 0x010fe20000000092 */
[----:B------:R-:W-:Y:S01]  /*8f50*/  FFMA R29, R109, R77, R150 ;  /* 0x0000004d6d1d7223 */ /* 0x000fe20000000096 */
[----:B------:R-:W-:Y:S01]  /*8f60*/  FFMA R28, R110, R34, R31 ;  /* 0x000000226e1c7223 */ /* 0x000fe2000000001f */
[----:B------:R-:W-:Y:S01]  /*8f70*/  FFMA R164, R51, R43, R164 ;  /* 0x0000002b33a47223 */ /* 0x000fe200000000a4 */
[----:B------:R-:W-:Y:S01]  /*8f80*/  FFMA R162, R108, R92, R162 ;  /* 0x0000005c6ca27223 */ /* 0x000fe200000000a2 */
[----:B------:R-:W-:Y:S01]  /*8f90*/  FFMA R37, R109, R53, R146 ;  /* 0x000000356d257223 */ /* 0x000fe20000000092 */
[----:B------:R-:W-:-:S02]  /*8fa0*/  FFMA R30, R110, R78, R29 ;  /* 0x0000004e6e1e7223 */ /* 0x000fc4000000001d */
[----:B------:R-:W-:Y:S01]  /*8fb0*/  FFMA R109, R109, R93, R162 ;  /* 0x0000005d6d6d7223 */ /* 0x000fe200000000a2 */
[----:B------:R-:W-:-:S03]  /*8fc0*/  FFMA R108, R110, R54, R37 ;  /* 0x000000366e6c7223 */ /* 0x000fc60000000025 */
[----:B------:R-:W-:Y:S01]  /*8fd0*/  FFMA R36, R110, R94, R109 ;  /* 0x0000005e6e247223 */ /* 0x000fe2000000006d */
[C---:B------:R-:W-:Y:S01]  /*8fe0*/  FFMA R109, R111.reuse, R35, R28 ;  /* 0x000000236f6d7223 */ /* 0x040fe2000000001c */
[C---:B-1----:R-:W-:Y:S01]  /*8ff0*/  FFMA R28, R20.reuse, R32, R65 ;  /* 0x00000020141c7223 */ /* 0x042fe20000000041 */
        /* <DEDUP_REMOVED lines=37> */
[C---:B------:R-:W-:Y:S01]  /*9250*/  FFMA R37, R27.reuse, R35, R24 ;  /* 0x000000231b257223 */ /* 0x040fe20000000018 */
[----:B------:R-:W-:Y:S01]  /*9260*/  FFMA R36, R27, R55, R26 ;  /* 0x000000371b247223 */ /* 0x000fe2000000001a */
[----:B------:R-:W-:Y:S01]  /*9270*/  FFMA R158, R44, R52, R158 ;  /* 0x000000342c9e7223 */ /* 0x000fe2000000009e */
        /* <DEDUP_REMOVED lines=77> */
[----:B------:R-:W4:Y:S01]  /*9750*/  LDS.128 R60, [R120.X4+UR5+0x21f0] ;  /* 0x0021f005783c7984 */ /* 0x000f220008004c00 */
[C---:B------:R-:W-:Y:S01]  /*9760*/  FFMA R51, R47.reuse, R95, R48 ;  /* 0x0000005f2f337223 */ /* 0x040fe20000000030 */
[C---:B------:R-:W-:Y:S01]  /*9770*/  FFMA R49, R47.reuse, R35, R44 ;  /* 0x000000232f317223 */ /* 0x040fe2000000002c */
[C---:B------:R-:W-:Y:S01]  /*9780*/  FFMA R48, R47.reuse, R55, R46 ;  /* 0x000000372f307223 */ /* 0x040fe2000000002e */
[C---:B---3--:R-:W-:Y:S01]  /*9790*/  FFMA R56, R28.reuse, R92, R139 ;  /* 0x0000005c1c387223 */ /* 0x048fe2000000008b */
        /* <DEDUP_REMOVED lines=86> */
[----:B------:R-:W-:Y:S01]  /*9d00*/  IADD3 R144, P0, R0, UR6, RZ ;  /* 0x0000000600907c10 */ /* 0x000fe2000ff1e0ff */
[----:B------:R-:W-:Y:S01]  /*9d10*/  FFMA R62, R59, R79, R62 ;  /* 0x0000004f3b3e7223 */ /* 0x000fe2000000003e */
[C---:B------:R-:W-:Y:S01]  /*9d20*/  FFMA R57, R21.reuse, R93, R96 ;  /* 0x0000005d15397223 */ /* 0x040fe20000000060 */
[C---:B------:R-:W-:Y:S01]  /*9d30*/  FFMA R59, R21.reuse, R77, R58 ;  /* 0x0000004d153b7223 */ /* 0x040fe2000000003a */
[C---:B------:R-:W-:Y:S01]  /*9d40*/  FFMA R101, R21.reuse, R33, R56 ;  /* 0x0000002115657223 */ /* 0x040fe20000000038 */
[----:B------:R-:W-:Y:S01]  /*9d50*/  FFMA R21, R21, R53, R98 ;  /* 0x0000003515157223 */ /* 0x000fe20000000062 */
[----:B------:R-:W-:Y:S01]  /*9d60*/  IADD3.X R145, R3, UR7, RZ, P0, !PT ;  /* 0x0000000703917c10 */ /* 0x000fe200087fe4ff */
[C---:B------:R-:W-:Y:S01]  /*9d70*/  FFMA R56, R22.reuse, R94, R57 ;  /* 0x0000005e16387223 */ /* 0x040fe20000000039 */
[----:B------:R-:W-:Y:S01]  /*9d80*/  ISETP.GE.U32.AND P0, PT, R123, R121, PT ;  /* 0x000000797b00720c */ /* 0x000fe20003f06070 */
[C---:B------:R-:W-:Y:S01]  /*9d90*/  FFMA R58, R22.reuse, R78, R59 ;  /* 0x0000004e163a7223 */ /* 0x040fe2000000003b */
[C---:B------:R-:W-:Y:S01]  /*9da0*/  FFMA R20, R22.reuse, R34, R101 ;  /* 0x0000002216147223 */ /* 0x040fe20000000065 */
[----:B------:R-:W-:Y:S01]  /*9db0*/  FFMA R22, R22, R54, R21 ;  /* 0x0000003616167223 */ /* 0x000fe20000000015 */
[----:B------:R-:W-:Y:S01]  /*9dc0*/  IADD3 R142, P2, R2, UR6, RZ ;  /* 0x00000006028e7c10 */ /* 0x000fe2000ff5e0ff */
[C---:B------:R-:W-:Y:S01]  /*9dd0*/  FFMA R59, R23.reuse, R95, R56 ;  /* 0x0000005f173b7223 */ /* 0x040fe20000000038 */
[C---:B---3--:R-:W-:Y:S01]  /*9de0*/  FFMA R146, R88.reuse, R52, R100 ;  /* 0x0000003458927223 */ /* 0x048fe20000000064 */
[C---:B------:R-:W-:Y:S01]  /*9df0*/  FFMA R58, R23.reuse, R79, R58 ;  /* 0x0000004f173a7223 */ /* 0x040fe2000000003a */
[C---:B------:R-:W-:Y:S01]  /*9e00*/  FFMA R57, R23.reuse, R35, R20 ;  /* 0x0000002317397223 */ /* 0x040fe20000000014 */
[----:B------:R-:W-:Y:S01]  /*9e10*/  FFMA R56, R23, R55, R22 ;  /* 0x0000003717387223 */ /* 0x000fe20000000016 */
[----:B------:R-:W-:Y:S01]  /*9e20*/  IADD3.X R143, R5, UR7, RZ, P2, !PT ;  /* 0x00000007058f7c10 */ /* 0x000fe200097fe4ff */
[----:B------:R-:W1:Y:S01]  /*9e30*/  LDS.128 R20, [R120.X4+UR5+0x31f0] ;  /* 0x0031f00578147984 */ /* 0x000e620008004c00 */
[C---:B------:R-:W-:Y:S01]  /*9e40*/  LEA R103, R119.reuse, R138, 0xe ;  /* 0x0000008a77677211 */ /* 0x040fe200078e70ff */
[----:B------:R-:W-:Y:S01]  /*9e50*/  FFMA R150, R88, R76, R99 ;  /* 0x0000004c58967223 */ /* 0x000fe20000000063 */
[----:B------:R-:W-:Y:S01]  /*9e60*/  IADD3 R100, P1, R6, UR6, RZ ;  /* 0x0000000606647c10 */ /* 0x000fe2000ff3e0ff */
[----:B------:R-:W-:Y:S06]  /*9e70*/  BAR.SYNC 0x0 ;  /* 0x0000000000007b1d */ /* 0x000fec0000000000 */
[----:B------:R-:W-:Y:S01]  /*9e80*/  IADD3 R140, P3, R4, UR6, RZ ;  /* 0x00000006048c7c10 */ /* 0x000fe2000ff7e0ff */
[----:B------:R-:W-:Y:S01]  /*9e90*/  @!PT LDS RZ, [RZ] ;  /* 0x00000000fffff984 */ /* 0x000fe20000000800 */
[----:B------:R-:W-:Y:S01]  /*9ea0*/  @!PT LDS RZ, [RZ] ;  /* 0x00000000fffff984 */ /* 0x000fe20000000800 */
[----:B------:R-:W-:Y:S01]  /*9eb0*/  @!PT LDS RZ, [RZ] ;  /* 0x00000000fffff984 */ /* 0x000fe20000000800 */
[----:B------:R2:W-:Y:S01]  /*9ec0*/  LDGSTS.E.BYPASS.128 [R103], [R144.64], !P0 ;  /* 0x0000000090677fae */ /* 0x0005e2000c101c4a */
[----:B------:R-:W-:Y:S01]  /*9ed0*/  IADD3 R98, P2, R8, UR6, RZ ;  /* 0x0000000608627c10 */ /* 0x000fe2000ff5e0ff */
[C---:B------:R-:W-:Y:S01]  /*9ee0*/  FFMA R148, R88.reuse, R32, R97 ;  /* 0x0000002058947223 */ /* 0x040fe20000000061 */
[----:B------:R-:W-:Y:S01]  /*9ef0*/  LEA R105, R119, R136, 0xe ;  /* 0x0000008877697211 */ /* 0x000fe200078e70ff */
[----:B------:R-:W-:Y:S01]  /*9f00*/  FFMA R88, R88, R92, R125 ;  /* 0x0000005c58587223 */ /* 0x000fe2000000007d */
[----:B------:R-:W-:Y:S01]  /*9f10*/  IADD3.X R101, R9, UR7, RZ, P1, !PT ;  /* 0x0000000709657c10 */ /* 0x000fe20008ffe4ff */
[----:B------:R-:W-:Y:S01]  /*9f20*/  USHF.L.U32 UR5, UR4, 0xe, URZ ;  /* 0x0000000e04057899 */ /* 0x000fe2000800063f */
[----:B------:R-:W-:Y:S01]  /*9f30*/  IADD3.X R141, R7, UR7, RZ, P3, !PT ;  /* 0x00000007078d7c10 */ /* 0x000fe20009ffe4ff */
[----:B------:R3:W-:Y:S01]  /*9f40*/  LDGSTS.E.BYPASS.128 [R105], [R142.64], !P0 ;  /* 0x000000008e697fae */ /* 0x0007e2000c101c4a */
[----:B------:R-:W-:-:S02]  /*9f50*/  LEA R107, R119, R134, 0xe ;  /* 0x00000086776b7211 */ /* 0x000fc400078e70ff */
[----:B------:R-:W-:Y:S02]  /*9f60*/  IADD3 R96, P1, R10, UR6, RZ ;  /* 0x000000060a607c10 */ /* 0x000fe4000ff3e0ff */
[----:B------:R-:W-:Y:S01]  /*9f70*/  IADD3.X R99, R11, UR7, RZ, P2, !PT ;  /* 0x000000070b637c10 */ /* 0x000fe200097fe4ff */
[----:B------:R4:W-:Y:S01]  /*9f80*/  LDGSTS.E.BYPASS.128 [R107], [R140.64], !P0 ;  /* 0x000000008c6b7fae */ /* 0x0009e2000c101c4a */
[----:B--2---:R-:W-:Y:S02]  /*9f90*/  IADD3 R144, P2, R12, UR6, RZ ;  /* 0x000000060c907c10 */ /* 0x004fe4000ff5e0ff */
[----:B------:R-:W-:Y:S02]  /*9fa0*/  LEA R125, R119, R132, 0xe ;  /* 0x00000084777d7211 */ /* 0x000fe400078e70ff */
[----:B------:R-:W-:Y:S02]  /*9fb0*/  IADD3.X R97, R13, UR7, RZ, P1, !PT ;  /* 0x000000070d617c10 */ /* 0x000fe40008ffe4ff */
[----:B------:R-:W-:Y:S01]  /*9fc0*/  LEA R103, R119, R130, 0xe ;  /* 0x0000008277677211 */ /* 0x000fe200078e70ff */
[----:B------:R2:W-:Y:S01]  /*9fd0*/  LDGSTS.E.BYPASS.128 [R125], [R100.64], !P0 ;  /* 0x00000000647d7fae */ /* 0x0005e2000c101c4a */
[----:B---3--:R-:W-:-:S02]  /*9fe0*/  IADD3 R142, P1, R14, UR6, RZ ;  /* 0x000000060e8e7c10 */ /* 0x008fc4000ff3e0ff */
[----:B------:R-:W-:Y:S01]  /*9ff0*/  IADD3.X R145, R15, UR7, RZ, P2, !PT ;  /* 0x000000070f917c10 */ /* 0x000fe200097fe4ff */
[----:B------:R3:W-:Y:S01]  /*a000*/  LDGSTS.E.BYPASS.128 [R103], [R98.64], !P0 ;  /* 0x0000000062677fae */ /* 0x0007e2000c101c4a */
[C---:B------:R-:W-:Y:S02]  /*a010*/  LEA R105, R119.reuse, R128, 0xe ;  /* 0x0000008077697211 */ /* 0x040fe400078e70ff */
[----:B----4-:R-:W-:Y:S01]  /*a020*/  IADD3 R140, P2, R16, UR6, RZ ;  /* 0x00000006108c7c10 */ /* 0x010fe2000ff5e0ff */
[C---:B-1----:R-:W-:Y:S01]  /*a030*/  FFMA R102, R20.reuse, R92, R102 ;  /* 0x0000005c14667223 */ /* 0x042fe20000000066 */
[----:B------:R-:W-:Y:S01]  /*a040*/  LEA R107, R119, R126, 0xe ;  /* 0x0000007e776b7211 */ /* 0x000fe200078e70ff */
[----:B------:R1:W-:Y:S01]  /*a050*/  LDGSTS.E.BYPASS.128 [R105], [R96.64], !P0 ;  /* 0x0000000060697fae */ /* 0x0003e2000c101c4a */
[----:B------:R-:W-:Y:S01]  /*a060*/  IADD3.X R143, R17, UR7, RZ, P1, !PT ;  /* 0x00000007118f7c10 */ /* 0x000fe20008ffe4ff */
[C---:B------:R-:W-:Y:S01]  /*a070*/  FFMA R104, R20.reuse, R76, R104 ;  /* 0x0000004c14687223 */ /* 0x040fe20000000068 */
[C---:B--2---:R-:W-:Y:S01]  /*a080*/  LEA R125, R119.reuse, R124, 0xe ;  /* 0x0000007c777d7211 */ /* 0x044fe200078e70ff */
[----:B------:R2:W-:Y:S01]  /*a090*/  LDGSTS.E.BYPASS.128 [R107], [R144.64], !P0 ;  /* 0x00000000906b7fae */ /* 0x0005e2000c101c4a */
[----:B------:R-:W-:Y:S01]  /*a0a0*/  LEA R127, R119, 0x8000, 0xd ;  /* 0x00008000777f7811 */ /* 0x000fe200078e68ff */
[----:B------:R-:W-:Y:S01]  /*a0b0*/  FFMA R164, R20, R52, R164 ;  /* 0x0000003414a47223 */ /* 0x000fe200000000a4 */
[----:B------:R-:W-:Y:S01]  /*a0c0*/  IADD3.X R141, R19, UR7, RZ, P2, !PT ;  /* 0x00000007138d7c10 */ /* 0x000fe200097fe4ff */
[----:B------:R4:W-:Y:S01]  /*a0d0*/  LDGSTS.E.BYPASS.128 [R125], [R142.64], !P0 ;  /* 0x000000008e7d7fae */ /* 0x0009e2000c101c4a */
[----:B------:R-:W-:Y:S01]  /*a0e0*/  IADD3 R100, P1, R18, UR6, RZ ;  /* 0x0000000612647c10 */ /* 0x000fe2000ff3e0ff */
[----:B------:R-:W-:Y:S01]  /*a0f0*/  FFMA R106, R20, R32, R106 ;  /* 0x00000020146a7223 */ /* 0x000fe2000000006a */
[----:B---3--:R-:W-:Y:S01]  /*a100*/  IADD3 R98, P2, R114, UR6, RZ ;  /* 0x0000000672627c10 */ /* 0x008fe2000ff5e0ff */
[----:B------:R-:W0:Y:S01]  /*a110*/  LDGDEPBAR ;  /* 0x00000000000079af */ /* 0x000e220000000000 */
[----:B-1----:R-:W-:Y:S01]  /*a120*/  IADD3 R96, P3, R116, UR6, RZ ;  /* 0x0000000674607c10 */ /* 0x002fe2000ff7e0ff */
[C---:B------:R-:W-:Y:S01]  /*a130*/  FFMA R105, R89.reuse, R77, R150 ;  /* 0x0000004d59697223 */ /* 0x040fe20000000096 */
[----:B------:R-:W-:Y:S01]  /*a140*/  IADD3 R103, R138, R127, RZ ;  /* 0x0000007f8a677210 */ /* 0x000fe20007ffe0ff */
[----:B--2---:R-:W-:Y:S01]  /*a150*/  FFMA R107, R89, R33, R148 ;  /* 0x00000021596b7223 */ /* 0x004fe20000000094 */
[----:B------:R-:W-:Y:S01]  /*a160*/  IADD3.X R101, R112, UR7, RZ, P1, !PT ;  /* 0x0000000770657c10 */ /* 0x000fe20008ffe4ff */
[----:B------:R-:W-:Y:S01]  /*a170*/  FFMA R77, R21, R77, R104 ;  /* 0x0000004d154d7223 */ /* 0x000fe20000000068 */
[-C--:B------:R-:W-:Y:S01]  /*a180*/  IADD3 R129, R136, R127.reuse, RZ ;  /* 0x0000007f88817210 */ /* 0x080fe20007ffe0ff */
[----:B------:R1:W-:Y:S01]  /*a190*/  LDGSTS.E.BYPASS.128 [R103], [R140.64], !P0 ;  /* 0x000000008c677fae */ /* 0x0003e2000c101c4a */
[----:B------:R-:W-:Y:S01]  /*a1a0*/  IADD3.X R99, R113, UR7, RZ, P2, !PT ;  /* 0x0000000771637c10 */ /* 0x000fe200097fe4ff */
[----:B------:R-:W-:Y:S01]  /*a1b0*/  UIADD3 UR6, UP1, UR6, 0x80, URZ ;  /* 0x0000008006067890 */ /* 0x000fe2000ff3e03f */
[-C--:B----4-:R-:W-:Y:S01]  /*a1c0*/  IADD3 R125, R134, R127.reuse, RZ ;  /* 0x0000007f867d7210 */ /* 0x090fe20007ffe0ff */
[----:B------:R2:W-:Y:S01]  /*a1d0*/  LDGSTS.E.BYPASS.128 [R129], [R100.64], !P0 ;  /* 0x0000000064817fae */ /* 0x0005e2000c101c4a */
[----:B------:R-:W-:Y:S01]  /*a1e0*/  IADD3.X R97, R115, UR7, RZ, P3, !PT ;  /* 0x0000000773617c10 */ /* 0x000fe20009ffe4ff */
[----:B------:R-:W-:Y:S01]  /*a1f0*/  UIADD3.X UR7, URZ, UR7, URZ, UP1, !UPT ;  /* 0x000000073f077290 */ /* 0x000fe20008ffe43f */
[----:B------:R-:W-:Y:S01]  /*a200*/  IADD3 R127, R132, R127, RZ ;  /* 0x0000007f847f7210 */ /* 0x000fe20007ffe0ff */
[----:B------:R3:W-:Y:S04]  /*a210*/  LDGSTS.E.BYPASS.128 [R125], [R98.64], !P0 ;  /* 0x00000000627d7fae */ /* 0x0007e8000c101c4a */
[----:B------:R4:W-:Y:S01]  /*a220*/  LDGSTS.E.BYPASS.128 [R127], [R96.64], !P0 ;  /* 0x00000000607f7fae */ /* 0x0009e2000c101c4a */
[----:B------:R-:W-:Y:S01]  /*a230*/  ISETP.GE.U32.AND P0, PT, R123, 0x730, PT ;  /* 0x000007307b00780c */ /* 0x000fe20003f06070 */
[C---:B-1----:R-:W-:Y:S01]  /*a240*/  FFMA R103, R89.reuse, R93, R88 ;  /* 0x0000005d59677223 */ /* 0x042fe20000000058 */
[----:B------:R-:W-:Y:S01]  /*a250*/  FFMA R89, R89, R53, R146 ;  /* 0x0000003559597223 */ /* 0x000fe20000000092 */
[----:B------:R-:W0:Y:S01]  /*a260*/  LDGDEPBAR ;  /* 0x00000000000079af */ /* 0x000e220000000000 */
[C---:B------:R-:W-:Y:S01]  /*a270*/  FFMA R93, R21.reuse, R93, R102 ;  /* 0x0000005d155d7223 */ /* 0x040fe20000000066 */
[C---:B------:R-:W-:Y:S01]  /*a280*/  FFMA R53, R21.reuse, R53, R164 ;  /* 0x0000003515357223 */ /* 0x040fe200000000a4 */
[----:B------:R-:W-:Y:S01]  /*a290*/  FFMA R21, R21, R33, R106 ;  /* 0x0000002115157223 */ /* 0x000fe2000000006a */
[C---:B------:R-:W-:Y:S01]  /*a2a0*/  FFMA R142, R90.reuse, R94, R103 ;  /* 0x0000005e5a8e7223 */ /* 0x040fe20000000067 */
[C---:B------:R-:W-:Y:S01]  /*a2b0*/  FFMA R140, R90.reuse, R78, R105 ;  /* 0x0000004e5a8c7223 */ /* 0x040fe20000000069 */
[C---:B------:R-:W-:Y:S01]  /*a2c0*/  FFMA R88, R90.reuse, R34, R107 ;  /* 0x000000225a587223 */ /* 0x040fe2000000006b */
[-C--:B------:R-:W-:Y:S01]  /*a2d0*/  FFMA R90, R90, R54.reuse, R89 ;  /* 0x000000365a5a7223 */ /* 0x080fe20000000059 */
[C---:B------:R-:W-:Y:S01]  /*a2e0*/  FFMA R54, R22.reuse, R54, R53 ;  /* 0x0000003616367223 */ /* 0x040fe20000000035 */
[C---:B------:R-:W-:Y:S01]  /*a2f0*/  FFMA R34, R22.reuse, R34, R21 ;  /* 0x0000002216227223 */ /* 0x040fe20000000015 */
[C---:B------:R-:W-:Y:S01]  /*a300*/  FFMA R78, R22.reuse, R78, R77 ;  /* 0x0000004e164e7223 */ /* 0x040fe2000000004d */
[----:B------:R-:W-:Y:S01]  /*a310*/  FFMA R22, R22, R94, R93 ;  /* 0x0000005e16167223 */ /* 0x000fe2000000005d */
[C---:B---3--:R-:W-:Y:S01]  /*a320*/  FFMA R99, R91.reuse, R95, R142 ;  /* 0x0000005f5b637223 */ /* 0x048fe2000000008e */
[C---:B------:R-:W-:Y:S01]  /*a330*/  FFMA R98, R91.reuse, R79, R140 ;  /* 0x0000004f5b627223 */ /* 0x040fe2000000008c */
[C---:B----4-:R-:W-:Y:S01]  /*a340*/  FFMA R97, R91.reuse, R35, R88 ;  /* 0x000000235b617223 */ /* 0x050fe20000000058 */
[----:B------:R-:W-:Y:S01]  /*a350*/  FFMA R96, R91, R55, R90 ;  /* 0x000000375b607223 */ /* 0x000fe2000000005a */
[C---:B------:R-:W-:Y:S01]  /*a360*/  FFMA R95, R23.reuse, R95, R22 ;  /* 0x0000005f175f7223 */ /* 0x040fe20000000016 */
[C---:B------:R-:W-:Y:S01]  /*a370*/  FFMA R94, R23.reuse, R79, R78 ;  /* 0x0000004f175e7223 */ /* 0x040fe2000000004e */
[C---:B------:R-:W-:Y:S01]  /*a380*/  FFMA R93, R23.reuse, R35, R34 ;  /* 0x00000023175d7223 */ /* 0x040fe20000000022 */
[----:B------:R-:W-:Y:S01]  /*a390*/  FFMA R92, R23, R55, R54 ;  /* 0x00000037175c7223 */ /* 0x000fe20000000036 */
[----:B------:R-:W-:-:S04]  /*a3a0*/  DEPBAR.LE SB0, 0x2 ;  /* 0x000080800000791a */ /* 0x000fc80000000000 */
[----:B------:R-:W-:Y:S06]  /*a3b0*/  BAR.SYNC 0x0 ;  /* 0x0000000000007b1d */ /* 0x000fec0000000000 */
[----:B--2---:R-:W-:Y:S01]  /*a3c0*/  @P0 CALL.REL.NOINC `(.L_x_0) ;  /* 0x0000001000000944 */ /* 0x004fe20003c00000 */
[----:B------:R-:W-:Y:S05]  /*a3d0*/  BRA `(.L_x_1) ;  /* 0xffff716000007947 */ /* 0x000fea000383ffff */
.L_x_0:
[----:B------:R-:W1:Y:S01]  /*a3e0*/  S2R R0, SR_TID.X ;  /* 0x0000000000007919 */ /* 0x000e620000002100 */
[----:B------:R-:W-:-:S04]  /*a3f0*/  DEPBAR.LE SB0, 0x0 ;  /* 0x000080000000791a */ /* 0x000fc80000000000 */
[----:B------:R-:W-:Y:S02]  /*a400*/  LOP3.LUT R2, R118, 0x8, RZ, 0xfc, !PT ;  /* 0x0000000876027812 */ /* 0x000fe400078efcff */
[----:B-1----:R-:W-:Y:S02]  /*a410*/  SHF.R.U32.HI R3, RZ, 0x4, R0 ;  /* 0x00000004ff037819 */ /* 0x002fe40000011600 */
[----:B------:R-:W-:Y:S02]  /*a420*/  SHF.L.U32 R0, R0, 0x2, RZ ;  /* 0x0000000200007819 */ /* 0x000fe400000006ff */
[----:B------:R-:W-:Y:S02]  /*a430*/  SGXT.U32 R3, R3, 0x3 ;  /* 0x000000030303781a */ /* 0x000fe40000000000 */
[----:B------:R-:W-:-:S03]  /*a440*/  LOP3.LUT R117, R117, 0x3c, R0, 0xf8, !PT ;  /* 0x0000003c75757812 */ /* 0x000fc600078ef800 */
[----:B------:R-:W-:Y:S01]  /*a450*/  IMAD R122, R3, 0x110, R122 ;  /* 0x00000110037a7824 */ /* 0x000fe200078e027a */
[----:B------:R-:W-:Y:S06]  /*a460*/  BAR.SYNC 0x0 ;  /* 0x0000000000007b1d */ /* 0x000fec0000000000 */
[----:B------:R-:W-:Y:S01]  /*a470*/  SHF.L.U32 R0, R122, 0x2, RZ ;  /* 0x000000027a007819 */ /* 0x000fe200000006ff */
[----:B------:R-:W-:Y:S01]  /*a480*/  STS.128 [R122.X4], R108 ;  /* 0x0000006c7a007388 */ /* 0x000fe20000004c00 */
[----:B------:R-:W-:-:S03]  /*a490*/  ISETP.GE.AND P0, PT, R117, 0x200, PT ;  /* 0x000002007500780c */ /* 0x000fc60003f06270 */
[----:B------:R-:W-:Y:S01]  /*a4a0*/  IMAD R0, R3, -0x330, R0 ;  /* 0xfffffcd003007824 */ /* 0x000fe200078e0200 */
[----:B------:R-:W-:Y:S01]  /*a4b0*/  STS.128 [R122.X4+0x110], R64 ;  /* 0x000110407a007388 */ /* 0x000fe20000004c00 */
[----:B------:R-:W-:Y:S02]  /*a4c0*/  ISETP.LT.AND P1, PT, R118, c[0x0][0x178], !P0 ;  /* 0x00005e0076007a0c */ /* 0x000fe40004721270 */
[----:B------:R-:W-:Y:S01]  /*a4d0*/  ISETP.LT.AND P2, PT, R2, c[0x0][0x178], !P0 ;  /* 0x00005e0002007a0c */ /* 0x000fe20004741270 */
[----:B------:R-:W-:Y:S04]  /*a4e0*/  STS.128 [R122.X4+0x220], R36 ;  /* 0x000220247a007388 */ /* 0x000fe80000004c00 */
[----:B------:R-:W-:Y:S04]  /*a4f0*/  STS.128 [R122.X4+0x330], R40 ;  /* 0x000330287a007388 */ /* 0x000fe80000004c00 */
[----:B------:R-:W-:Y:S06]  /*a500*/  BAR.SYNC 0x0 ;  /* 0x0000000000007b1d */ /* 0x000fec0000000000 */
[----:B------:R-:W1:Y:S01]  /*a510*/  LDS.128 R88, [R0] ;  /* 0x0000000000587984 */ /* 0x000e620000000c00 */
[----:B------:R-:W-:-:S03]  /*a520*/  MOV R65, 0x4 ;  /* 0x0000000400417802 */ /* 0x000fc60000000f00 */
[----:B------:R-:W2:Y:S04]  /*a530*/  LDS.128 R100, [R0+0x880] ;  /* 0x0008800000647984 */ /* 0x000ea80000000c00 */
[----:B------:R-:W3:Y:S04]  /*a540*/  LDS.128 R76, [R0+0x1100] ;  /* 0x00110000004c7984 */ /* 0x000ee80000000c00 */
[----:B------:R-:W4:Y:S04]  /*a550*/  LDS.128 R52, [R0+0x1980] ;  /* 0x0019800000347984 */ /* 0x000f280000000c00 */
[----:B------:R-:W-:Y:S06]  /*a560*/  BAR.SYNC 0x0 ;  /* 0x0000000000007b1d */ /* 0x000fec0000000000 */
[----:B------:R-:W-:Y:S04]  /*a570*/  STS.128 [R122.X4], R72 ;  /* 0x000000487a007388 */ /* 0x000fe80000004c00 */
[----:B------:R-:W-:Y:S04]  /*a580*/  STS.128 [R122.X4+0x110], R68 ;  /* 0x000110447a007388 */ /* 0x000fe80000004c00 */
[----:B------:R-:W-:Y:S04]  /*a590*/  STS.128 [R122.X4+0x220], R80 ;  /* 0x000220507a007388 */ /* 0x000fe80000004c00 */
[----:B------:R-:W-:Y:S04]  /*a5a0*/  STS.128 [R122.X4+0x330], R48 ;  /* 0x000330307a007388 */ /* 0x000fe80000004c00 */
[----:B------:R-:W-:Y:S06]  /*a5b0*/  BAR.SYNC 0x0 ;  /* 0x0000000000007b1d */ /* 0x000fec0000000000 */
[----:B------:R-:W1:Y:S04]  /*a5c0*/  LDS.128 R40, [R0] ;  /* 0x0000000000287984 */ /* 0x000e680000000c00 */
[----:B------:R-:W1:Y:S01]  /*a5d0*/  LDS.128 R12, [R0+0x880] ;  /* 0x00088000000c7984 */ /* 0x000e620000000c00 */
[----:B------:R-:W-:-:S03]  /*a5e0*/  LOP3.LUT R48, R118, 0x38, RZ, 0xfc, !PT ;  /* 0x0000003876307812 */ /* 0x000fc600078efcff */
[----:B------:R-:W1:Y:S01]  /*a5f0*/  LDS.128 R16, [R0+0x1100] ;  /* 0x0011000000107984 */ /* 0x000e620000000c00 */
[----:B------:R-:W-:-:S03]  /*a600*/  LOP3.LUT R50, R118, 0x40, RZ, 0xfc, !PT ;  /* 0x0000004076327812 */ /* 0x000fc600078efcff */
[----:B------:R-:W1:Y:S04]  /*a610*/  LDS.128 R20, [R0+0x1980] ;  /* 0x0019800000147984 */ /* 0x000e680000000c00 */
[----:B------:R-:W-:Y:S06]  /*a620*/  BAR.SYNC 0x0 ;  /* 0x0000000000007b1d */ /* 0x000fec0000000000 */
[----:B------:R2:W-:Y:S04]  /*a630*/  STS.128 [R122.X4+0x330], R24 ;  /* 0x000330187a007388 */ /* 0x0005e80000004c00 */
[----:B------:R-:W-:Y:S04]  /*a640*/  STS.128 [R122.X4+0x220], R28 ;  /* 0x0002201c7a007388 */ /* 0x000fe80000004c00 */
[----:B------:R-:W-:Y:S04]  /*a650*/  STS.128 [R122.X4], R84 ;  /* 0x000000547a007388 */ /* 0x000fe80000004c00 */
[----:B------:R-:W-:Y:S01]  /*a660*/  STS.128 [R122.X4+0x110], R44 ;  /* 0x0001102c7a007388 */ /* 0x000fe20000004c00 */
[----:B--2---:R-:W-:-:S03]  /*a670*/  LOP3.LUT R24, R118, 0x10, RZ, 0xfc, !PT ;  /* 0x0000001076187812 */ /* 0x004fc600078efcff */
[----:B------:R-:W-:Y:S06]  /*a680*/  BAR.SYNC 0x0 ;  /* 0x0000000000007b1d */ /* 0x000fec0000000000 */
[C---:B------:R-:W-:Y:S01]  /*a690*/  LOP3.LUT R26, R118.reuse, 0x18, RZ, 0xfc, !PT ;  /* 0x00000018761a7812 */ /* 0x040fe200078efcff */
[----:B------:R-:W2:Y:S01]  /*a6a0*/  LDS.128 R36, [R0] ;  /* 0x0000000000247984 */ /* 0x000ea20000000c00 */
[----:B------:R-:W-:Y:S02]  /*a6b0*/  LOP3.LUT R28, R118, 0x20, RZ, 0xfc, !PT ;  /* 0x00000020761c7812 */ /* 0x000fe400078efcff */
[----:B------:R-:W-:Y:S01]  /*a6c0*/  LEA R25, R2, R117, 0x9 ;  /* 0x0000007502197211 */ /* 0x000fe200078e48ff */
[----:B------:R-:W1:Y:S01]  /*a6d0*/  LDS.128 R32, [R0+0x880] ;  /* 0x0008800000207984 */ /* 0x000e620000000c00 */
[----:B------:R-:W-:-:S02]  /*a6e0*/  ISETP.LT.AND P3, PT, R24, c[0x0][0x178], !P0 ;  /* 0x00005e0018007a0c */ /* 0x000fc40004761270 */
[----:B------:R-:W-:Y:S01]  /*a6f0*/  LEA R2, R118, R117, 0x9 ;  /* 0x0000007576027211 */ /* 0x000fe200078e48ff */
[----:B------:R-:W2:Y:S01]  /*a700*/  LDS.128 R8, [R0+0x1100] ;  /* 0x0011000000087984 */ /* 0x000ea20000000c00 */
[----:B------:R-:W-:Y:S02]  /*a710*/  ISETP.LT.AND P4, PT, R26, c[0x0][0x178], !P0 ;  /* 0x00005e001a007a0c */ /* 0x000fe40004781270 */
[----:B------:R-:W-:Y:S01]  /*a720*/  ISETP.LT.AND P5, PT, R28, c[0x0][0x178], !P0 ;  /* 0x00005e001c007a0c */ /* 0x000fe200047a1270 */
[----:B------:R-:W-:Y:S01]  /*a730*/  IMAD.WIDE R2, R2, R65, c[0x0][0x170] ;  /* 0x00005c0002027625 */ /* 0x000fe200078e0241 */
[-C--:B------:R-:W-:Y:S01]  /*a740*/  LEA R27, R24, R117.reuse, 0x9 ;  /* 0x00000075181b7211 */ /* 0x080fe200078e48ff */
[----:B------:R-:W2:Y:S01]  /*a750*/  LDS.128 R4, [R0+0x1980] ;  /* 0x0019800000047984 */ /* 0x000ea20000000c00 */
[----:B------:R-:W-:Y:S01]  /*a760*/  LEA R29, R26, R117, 0x9 ;  /* 0x000000751a1d7211 */ /* 0x000fe200078e48ff */
[----:B------:R-:W-:Y:S01]  /*a770*/  IMAD.WIDE R24, R25, R65, c[0x0][0x170] ;  /* 0x00005c0019187625 */ /* 0x000fe200078e0241 */
[----:B------:R-:W-:Y:S01]  /*a780*/  LEA R30, R28, R117, 0x9 ;  /* 0x000000751c1e7211 */ /* 0x000fe200078e48ff */
[----:B------:R-:W-:Y:S06]  /*a790*/  BAR.SYNC 0x0 ;  /* 0x0000000000007b1d */ /* 0x000fec0000000000 */
[----:B------:R-:W-:Y:S01]  /*a7a0*/  IMAD.WIDE R26, R27, R65, c[0x0][0x170] ;  /* 0x00005c001b1a7625 */ /* 0x000fe200078e0241 */
[----:B------:R-:W-:Y:S01]  /*a7b0*/  STS.128 [R122.X4], R60 ;  /* 0x0000003c7a007388 */ /* 0x000fe20000004c00 */
[----:B------:R-:W-:-:S02]  /*a7c0*/  LOP3.LUT R44, R118, 0x28, RZ, 0xfc, !PT ;  /* 0x00000028762c7812 */ /* 0x000fc400078efcff */
[-C--:B------:R-:W-:Y:S01]  /*a7d0*/  IMAD.WIDE R28, R29, R65.reuse, c[0x0][0x170] ;  /* 0x00005c001d1c7625 */ /* 0x080fe200078e0241 */
[----:B------:R-:W-:Y:S01]  /*a7e0*/  STS.128 [R122.X4+0x110], R56 ;  /* 0x000110387a007388 */ /* 0x000fe20000004c00 */
[----:B------:R-:W-:Y:S02]  /*a7f0*/  LOP3.LUT R46, R118, 0x30, RZ, 0xfc, !PT ;  /* 0x00000030762e7812 */ /* 0x000fe400078efcff */
[----:B------:R-:W-:Y:S01]  /*a800*/  IMAD.WIDE R30, R30, R65, c[0x0][0x170] ;  /* 0x00005c001e1e7625 */ /* 0x000fe200078e0241 */
[----:B------:R-:W-:Y:S04]  /*a810*/  STS.128 [R122.X4+0x220], R96 ;  /* 0x000220607a007388 */ /* 0x000fe80000004c00 */
[----:B------:R-:W-:Y:S04]  /*a820*/  STS.128 [R122.X4+0x330], R92 ;  /* 0x0003305c7a007388 */ /* 0x000fe80000004c00 */
[----:B------:R-:W-:Y:S06]  /*a830*/  BAR.SYNC 0x0 ;  /* 0x0000000000007b1d */ /* 0x000fec0000000000 */
[----:B-1----:R1:W-:Y:S01]  /*a840*/  @P1 STG.E.128 [R2.64], R88 ;  /* 0x0000005802001986 */ /* 0x0023e2000c101d0a */
[----:B------:R-:W-:-:S02]  /*a850*/  LOP3.LUT R56, R118, 0x48, RZ, 0xfc, !PT ;  /* 0x0000004876387812 */ /* 0x000fc400078efcff */
[----:B------:R-:W-:Y:S01]  /*a860*/  ISETP.LT.AND P1, PT, R44, c[0x0][0x178], !P0 ;  /* 0x00005e002c007a0c */ /* 0x000fe20004721270 */
[----:B------:R-:W-:Y:S01]  /*a870*/  @P2 STG.E.128 [R24.64], R100 ;  /* 0x0000006418002986 */ /* 0x000fe2000c101d0a */
[----:B------:R-:W-:Y:S02]  /*a880*/  ISETP.LT.AND P2, PT, R46, c[0x0][0x178], !P0 ;  /* 0x00005e002e007a0c */ /* 0x000fe40004741270 */
[----:B------:R-:W-:Y:S01]  /*a890*/  LOP3.LUT R58, R118, 0x68, RZ, 0xfc, !PT ;  /* 0x00000068763a7812 */ /* 0x000fe200078efcff */
[----:B---3--:R-:W-:Y:S01]  /*a8a0*/  @P3 STG.E.128 [R26.64], R76 ;  /* 0x0000004c1a003986 */ /* 0x008fe2000c101d0a */
[----:B------:R-:W-:Y:S02]  /*a8b0*/  ISETP.LT.AND P3, PT, R48, c[0x0][0x178], !P0 ;  /* 0x00005e0030007a0c */ /* 0x000fe40004761270 */
[----:B------:R-:W-:Y:S01]  /*a8c0*/  LOP3.LUT R60, R118, 0x70, RZ, 0xfc, !PT ;  /* 0x00000070763c7812 */ /* 0x000fe200078efcff */
[----:B----4-:R3:W-:Y:S01]  /*a8d0*/  @P4 STG.E.128 [R28.64], R52 ;  /* 0x000000341c004986 */ /* 0x0107e2000c101d0a */
[----:B------:R-:W-:-:S03]  /*a8e0*/  ISETP.LT.AND P4, PT, R50, c[0x0][0x178], !P0 ;  /* 0x00005e0032007a0c */ /* 0x000fc60004781270 */
[----:B------:R-:W-:Y:S01]  /*a8f0*/  @P5 STG.E.128 [R30.64], R40 ;  /* 0x000000281e005986 */ /* 0x000fe2000c101d0a */
[----:B------:R-:W-:Y:S02]  /*a900*/  ISETP.LT.AND P5, PT, R56, c[0x0][0x178], !P0 ;  /* 0x00005e0038007a0c */ /* 0x000fe400047a1270 */
[-C--:B-1----:R-:W-:Y:S01]  /*a910*/  LEA R2, R44, R117.reuse, 0x9 ;  /* 0x000000752c027211 */ /* 0x082fe200078e48ff */
[----:B------:R-:W1:Y:S01]  /*a920*/  LDS.128 R40, [R0] ;  /* 0x0000000000287984 */ /* 0x000e620000000c00 */
[-C--:B------:R-:W-:Y:S02]  /*a930*/  LEA R44, R46, R117.reuse, 0x9 ;  /* 0x000000752e2c7211 */ /* 0x080fe400078e48ff */
[-C--:B------:R-:W-:Y:S01]  /*a940*/  LEA R46, R48, R117.reuse, 0x9 ;  /* 0x00000075302e7211 */ /* 0x080fe200078e48ff */
[----:B------:R-:W4:Y:S01]  /*a950*/  LDS.128 R28, [R0+0x880] ;  /* 0x00088000001c7984 */ /* 0x000f220000000c00 */
[----:B------:R-:W-:Y:S01]  /*a960*/  LEA R48, R50, R117, 0x9 ;  /* 0x0000007532307211 */ /* 0x000fe200078e48ff */
[----:B------:R-:W-:Y:S01]  /*a970*/  IMAD.WIDE R2, R2, R65, c[0x0][0x170] ;  /* 0x00005c0002027625 */ /* 0x000fe200078e0241 */
[----:B------:R-:W-:Y:S01]  /*a980*/  LEA R50, R56, R117, 0x9 ;  /* 0x0000007538327211 */ /* 0x000fe200078e48ff */
[----:B------:R-:W1:Y:S01]  /*a990*/  LDS.128 R24, [R0+0x1100] ;  /* 0x0011000000187984 */ /* 0x000e620000000c00 */
[----:B------:R-:W-:Y:S01]  /*a9a0*/  LOP3.LUT R56, R118, 0x60, RZ, 0xfc, !PT ;  /* 0x0000006076387812 */ /* 0x000fe200078efcff */
[-C--:B------:R-:W-:Y:S01]  /*a9b0*/  IMAD.WIDE R44, R44, R65.reuse, c[0x0][0x170] ;  /* 0x00005c002c2c7625 */ /* 0x080fe200078e0241 */
[C---:B---3--:R-:W-:Y:S01]  /*a9c0*/  LOP3.LUT R52, R118.reuse, 0x50, RZ, 0xfc, !PT ;  /* 0x0000005076347812 */ /* 0x048fe200078efcff */
[----:B------:R3:W-:Y:S01]  /*a9d0*/  @P1 STG.E.128 [R2.64], R12 ;  /* 0x0000000c02001986 */ /* 0x0007e2000c101d0a */
[----:B------:R-:W-:Y:S01]  /*a9e0*/  LOP3.LUT R54, R118, 0x58, RZ, 0xfc, !PT ;  /* 0x0000005876367812 */ /* 0x000fe200078efcff */
[-C--:B------:R-:W-:Y:S01]  /*a9f0*/  IMAD.WIDE R46, R46, R65.reuse, c[0x0][0x170] ;  /* 0x00005c002e2e7625 */ /* 0x080fe200078e0241 */
[----:B------:R-:W-:Y:S01]  /*aa00*/  ISETP.LT.AND P1, PT, R52, c[0x0][0x178], !P0 ;  /* 0x00005e0034007a0c */ /* 0x000fe20004721270 */
[----:B------:R3:W-:Y:S01]  /*aa10*/  @P2 STG.E.128 [R44.64], R16 ;  /* 0x000000102c002986 */ /* 0x0007e2000c101d0a */
[----:B------:R-:W-:Y:S01]  /*aa20*/  LOP3.LUT R118, R118, 0x78, RZ, 0xfc, !PT ;  /* 0x0000007876767812 */ /* 0x000fe200078efcff */
[-C--:B------:R-:W-:Y:S01]  /*aa30*/  IMAD.WIDE R48, R48, R65.reuse, c[0x0][0x170] ;  /* 0x00005c0030307625 */ /* 0x080fe200078e0241 */
[----:B------:R-:W-:Y:S01]  /*aa40*/  ISETP.LT.AND P2, PT, R54, c[0x0][0x178], !P0 ;  /* 0x00005e0036007a0c */ /* 0x000fe20004741270 */
[----:B------:R1:W-:Y:S01]  /*aa50*/  @P3 STG.E.128 [R46.64], R20 ;  /* 0x000000142e003986 */ /* 0x0003e2000c101d0a */
[----:B------:R-:W-:Y:S01]  /*aa60*/  ISETP.LT.AND P3, PT, R56, c[0x0][0x178], !P0 ;  /* 0x00005e0038007a0c */ /* 0x000fe20004761270 */
[----:B------:R-:W-:-:S02]  /*aa70*/  IMAD.WIDE R50, R50, R65, c[0x0][0x170] ;  /* 0x00005c0032327625 */ /* 0x000fc400078e0241 */
[----:B--2---:R2:W-:Y:S01]  /*aa80*/  @P4 STG.E.128 [R48.64], R36 ;  /* 0x0000002430004986 */ /* 0x0045e2000c101d0a */
[----:B------:R-:W-:-:S03]  /*aa90*/  ISETP.LT.AND P4, PT, R58, c[0x0][0x178], !P0 ;  /* 0x00005e003a007a0c */ /* 0x000fc60004781270 */
[----:B------:R2:W-:Y:S01]  /*aaa0*/  @P5 STG.E.128 [R50.64], R32 ;  /* 0x0000002032005986 */ /* 0x0005e2000c101d0a */
[----:B------:R-:W-:Y:S02]  /*aab0*/  ISETP.LT.AND P5, PT, R60, c[0x0][0x178], !P0 ;  /* 0x00005e003c007a0c */ /* 0x000fe400047a1270 */
[-C--:B---3--:R-:W-:Y:S02]  /*aac0*/  LEA R2, R52, R117.reuse, 0x9 ;  /* 0x0000007534027211 */ /* 0x088fe400078e48ff */
[-C--:B------:R-:W-:Y:S02]  /*aad0*/  LEA R12, R54, R117.reuse, 0x9 ;  /* 0x00000075360c7211 */ /* 0x080fe400078e48ff */
[----:B------:R-:W-:Y:S01]  /*aae0*/  LEA R14, R56, R117, 0x9 ;  /* 0x00000075380e7211 */ /* 0x000fe200078e48ff */
[----:B------:R-:W-:Y:S01]  /*aaf0*/  IMAD.WIDE R2, R2, R65, c[0x0][0x170] ;  /* 0x00005c0002027625 */ /* 0x000fe200078e0241 */
[----:B------:R-:W-:Y:S02]  /*ab00*/  ISETP.LT.AND P0, PT, R118, c[0x0][0x178], !P0 ;  /* 0x00005e0076007a0c */ /* 0x000fe40004701270 */
[----:B------:R-:W-:Y:S01]  /*ab10*/  LEA R16, R58, R117, 0x9 ;  /* 0x000000753a107211 */ /* 0x000fe200078e48ff */
[----:B------:R-:W-:Y:S01]  /*ab20*/  IMAD.WIDE R12, R12, R65, c[0x0][0x170] ;  /* 0x00005c000c0c7625 */ /* 0x000fe200078e0241 */
[----:B------:R-:W-:Y:S01]  /*ab30*/  LEA R18, R60, R117, 0x9 ;  /* 0x000000753c127211 */ /* 0x000fe200078e48ff */
[----:B------:R2:W-:Y:S02]  /*ab40*/  @P1 STG.E.128 [R2.64], R8 ;  /* 0x0000000802001986 */ /* 0x0005e4000c101d0a */
[----:B------:R-:W-:-:S02]  /*ab50*/  IMAD.WIDE R14, R14, R65, c[0x0][0x170] ;  /* 0x00005c000e0e7625 */ /* 0x000fc400078e0241 */
[----:B------:R2:W-:Y:S02]  /*ab60*/  @P2 STG.E.128 [R12.64], R4 ;  /* 0x000000040c002986 */ /* 0x0005e4000c101d0a */
[-C--:B------:R-:W-:Y:S02]  /*ab70*/  IMAD.WIDE R16, R16, R65.reuse, c[0x0][0x170] ;  /* 0x00005c0010107625 */ /* 0x080fe400078e0241 */
[----:B-1----:R2:W-:Y:S02]  /*ab80*/  @P3 STG.E.128 [R14.64], R40 ;  /* 0x000000280e003986 */ /* 0x0025e4000c101d0a */
[----:B------:R-:W-:Y:S02]  /*ab90*/  IMAD.WIDE R18, R18, R65, c[0x0][0x170] ;  /* 0x00005c0012127625 */ /* 0x000fe400078e0241 */
[----:B----4-:R2:W-:Y:S04]  /*aba0*/  @P4 STG.E.128 [R16.64], R28 ;  /* 0x0000001c10004986 */ /* 0x0105e8000c101d0a */
[----:B------:R2:W-:Y:S01]  /*abb0*/  @P5 STG.E.128 [R18.64], R24 ;  /* 0x0000001812005986 */ /* 0x0005e2000c101d0a */
[----:B------:R-:W-:Y:S05]  /*abc0*/  @!P0 EXIT ;  /* 0x000000000000894d */ /* 0x000fea0003800000 */
[----:B--2---:R-:W1:Y:S01]  /*abd0*/  LDS.128 R4, [R0+0x1980] ;  /* 0x0019800000047984 */ /* 0x004e620000000c00 */
[----:B------:R-:W-:-:S05]  /*abe0*/  LEA R2, R118, R117, 0x9 ;  /* 0x0000007576027211 */ /* 0x000fca00078e48ff */
[----:B------:R-:W-:-:S05]  /*abf0*/  IMAD.WIDE R2, R2, R65, c[0x0][0x170] ;  /* 0x00005c0002027625 */ /* 0x000fca00078e0241 */
[----:B-1----:R-:W-:Y:S01]  /*ac00*/  STG.E.128 [R2.64], R4 ;  /* 0x0000000402007986 */ /* 0x002fe2000c101d0a */
[----:B------:R-:W-:Y:S05]  /*ac10*/  EXIT ;  /* 0x000000000000794d */ /* 0x000fea0003800000 */
.L_x_2:
[----:B------:R-:W-:-:S00]  /*ac20*/  BRA `(.L_x_2) ;  /* 0xfffffff000007947 */ /* 0x000fc0000383ffff */
[----:B------:R-:W-:-:S00]  /*ac30*/  NOP ;  /* 0x0000000000007918 */ /* 0x000fc00000000000 */
        /* <DEDUP_REMOVED lines=12> */
.L_x_3:


//--------------------- .nv.shared.triton_mm      --------------------------
	.section	.nv.shared.triton_mm,"aw",@nobits
	.align	16
